//
// Generated by NVIDIA NVVM Compiler
//
// Compiler Build ID: CL-36424714
// Cuda compilation tools, release 13.0, V13.0.88
// Based on NVVM 20.0.0
//

.version 9.0
.target sm_100
.address_size 64

	// .globl	_Z13shflTutorial1v
.extern .func  (.param .b32 func_retval0) vprintf
(
	.param .b64 vprintf_param_0,
	.param .b64 vprintf_param_1
)
;
.global .align 1 .b8 $str[32] = {84, 104, 114, 101, 97, 100, 32, 37, 50, 100, 58, 32, 105, 110, 105, 116, 105, 97, 108, 32, 118, 97, 108, 32, 61, 32, 37, 46, 48, 102, 10};
.global .align 1 .b8 $str$1[62] = {35, 35, 35, 35, 35, 35, 35, 35, 35, 35, 35, 35, 35, 35, 35, 35, 35, 35, 35, 35, 35, 35, 35, 35, 35, 35, 35, 35, 35, 35, 35, 35, 35, 35, 35, 35, 35, 35, 35, 35, 35, 35, 35, 35, 35, 35, 35, 35, 35, 35, 35, 35, 35, 35, 35, 35, 35, 35, 35, 35, 10};
.global .align 1 .b8 $str$2[53] = {32, 32, 111, 102, 102, 115, 101, 116, 61, 37, 50, 100, 44, 32, 116, 104, 114, 101, 97, 100, 32, 37, 50, 100, 32, 43, 61, 32, 102, 114, 111, 109, 32, 37, 50, 100, 32, 226, 134, 146, 32, 118, 97, 108, 32, 61, 32, 37, 46, 48, 102, 10};
.global .align 1 .b8 $str$3[22] = {80, 97, 114, 116, 105, 97, 108, 32, 115, 117, 109, 32, 61, 32, 37, 46, 48, 102, 32, 10, 10};
.global .align 1 .b8 $str$4[40] = {10, 70, 73, 78, 65, 76, 58, 32, 87, 97, 114, 112, 32, 115, 117, 109, 32, 61, 32, 37, 46, 48, 102, 32, 40, 101, 120, 112, 101, 99, 116, 101, 100, 58, 32, 54, 52, 41, 10};
.global .align 1 .b8 $str$5[41] = {10, 70, 73, 78, 65, 76, 58, 32, 87, 97, 114, 112, 32, 115, 117, 109, 32, 61, 32, 37, 46, 48, 102, 32, 40, 101, 120, 112, 101, 99, 116, 101, 100, 58, 32, 52, 57, 54, 41, 10};

.visible .entry _Z13shflTutorial1v()
{
	.local .align 8 .b8 	__local_depot0[24];
	.reg .b64 	%SP;
	.reg .b64 	%SPL;
	.reg .pred 	%p<17>;
	.reg .b32 	%r<58>;
	.reg .b64 	%rd<39>;
	.reg .b64 	%fd<17>;

	mov.u64 	%SPL, __local_depot0;
	cvta.local.u64 	%SP, %SPL;
	add.u64 	%rd2, %SP, 0;
	add.u64 	%rd1, %SPL, 0;
	mov.u32 	%r1, %tid.x;
	cvt.rn.f64.u32 	%fd1, %r1;
	st.local.u32 	[%rd1], %r1;
	st.local.f64 	[%rd1+8], %fd1;
	mov.u64 	%rd3, $str;
	cvta.global.u64 	%rd4, %rd3;
	{ // callseq 0, 0
	.param .b64 param0;
	st.param.b64 	[param0], %rd4;
	.param .b64 param1;
	st.param.b64 	[param1], %rd2;
	.param .b32 retval0;
	call.uni (retval0), 
	vprintf, 
	(
	param0, 
	param1
	);
	ld.param.b32 	%r2, [retval0];
	} // callseq 0
	setp.ne.s32 	%p1, %r1, 0;
	@%p1 bra 	$L__BB0_2;
	mov.u64 	%rd5, $str$1;
	cvta.global.u64 	%rd6, %rd5;
	{ // callseq 1, 0
	.param .b64 param0;
	st.param.b64 	[param0], %rd6;
	.param .b64 param1;
	st.param.b64 	[param1], 0;
	.param .b32 retval0;
	call.uni (retval0), 
	vprintf, 
	(
	param0, 
	param1
	);
	ld.param.b32 	%r4, [retval0];
	} // callseq 1
$L__BB0_2:
	setp.ne.s32 	%p2, %r1, 0;
	// begin inline asm
	mov.b64 {%r6,%r7}, %fd1;
	// end inline asm
	shfl.sync.down.b32	%r9|%p3, %r7, 16, 31, -1;
	shfl.sync.down.b32	%r8|%p4, %r6, 16, 31, -1;
	// begin inline asm
	mov.b64 %fd8, {%r8,%r9};
	// end inline asm
	add.f64 	%fd2, %fd8, %fd1;
	add.s32 	%r10, %r1, 16;
	mov.b32 	%r11, 16;
	st.local.v2.u32 	[%rd1], {%r11, %r1};
	st.local.u32 	[%rd1+8], %r10;
	st.local.f64 	[%rd1+16], %fd2;
	mov.u64 	%rd7, $str$2;
	cvta.global.u64 	%rd8, %rd7;
	{ // callseq 2, 0
	.param .b64 param0;
	st.param.b64 	[param0], %rd8;
	.param .b64 param1;
	st.param.b64 	[param1], %rd2;
	.param .b32 retval0;
	call.uni (retval0), 
	vprintf, 
	(
	param0, 
	param1
	);
	ld.param.b32 	%r12, [retval0];
	} // callseq 2
	@%p2 bra 	$L__BB0_4;
	st.local.f64 	[%rd1], %fd2;
	mov.u64 	%rd10, $str$3;
	cvta.global.u64 	%rd11, %rd10;
	{ // callseq 3, 0
	.param .b64 param0;
	st.param.b64 	[param0], %rd11;
	.param .b64 param1;
	st.param.b64 	[param1], %rd2;
	.param .b32 retval0;
	call.uni (retval0), 
	vprintf, 
	(
	param0, 
	param1
	);
	ld.param.b32 	%r14, [retval0];
	} // callseq 3
$L__BB0_4:
	setp.ne.s32 	%p5, %r1, 0;
	// begin inline asm
	mov.b64 {%r16,%r17}, %fd2;
	// end inline asm
	shfl.sync.down.b32	%r19|%p6, %r17, 8, 31, -1;
	shfl.sync.down.b32	%r18|%p7, %r16, 8, 31, -1;
	// begin inline asm
	mov.b64 %fd10, {%r18,%r19};
	// end inline asm
	add.f64 	%fd3, %fd2, %fd10;
	add.s32 	%r20, %r1, 8;
	mov.b32 	%r21, 8;
	st.local.v2.u32 	[%rd1], {%r21, %r1};
	st.local.u32 	[%rd1+8], %r20;
	st.local.f64 	[%rd1+16], %fd3;
	cvta.global.u64 	%rd14, %rd7;
	{ // callseq 4, 0
	.param .b64 param0;
	st.param.b64 	[param0], %rd14;
	.param .b64 param1;
	st.param.b64 	[param1], %rd2;
	.param .b32 retval0;
	call.uni (retval0), 
	vprintf, 
	(
	param0, 
	param1
	);
	ld.param.b32 	%r22, [retval0];
	} // callseq 4
	@%p5 bra 	$L__BB0_6;
	st.local.f64 	[%rd1], %fd3;
	mov.u64 	%rd16, $str$3;
	cvta.global.u64 	%rd17, %rd16;
	{ // callseq 5, 0
	.param .b64 param0;
	st.param.b64 	[param0], %rd17;
	.param .b64 param1;
	st.param.b64 	[param1], %rd2;
	.param .b32 retval0;
	call.uni (retval0), 
	vprintf, 
	(
	param0, 
	param1
	);
	ld.param.b32 	%r24, [retval0];
	} // callseq 5
$L__BB0_6:
	setp.ne.s32 	%p8, %r1, 0;
	// begin inline asm
	mov.b64 {%r26,%r27}, %fd3;
	// end inline asm
	shfl.sync.down.b32	%r29|%p9, %r27, 4, 31, -1;
	shfl.sync.down.b32	%r28|%p10, %r26, 4, 31, -1;
	// begin inline asm
	mov.b64 %fd12, {%r28,%r29};
	// end inline asm
	add.f64 	%fd4, %fd3, %fd12;
	add.s32 	%r30, %r1, 4;
	mov.b32 	%r31, 4;
	st.local.v2.u32 	[%rd1], {%r31, %r1};
	st.local.u32 	[%rd1+8], %r30;
	st.local.f64 	[%rd1+16], %fd4;
	cvta.global.u64 	%rd20, %rd7;
	{ // callseq 6, 0
	.param .b64 param0;
	st.param.b64 	[param0], %rd20;
	.param .b64 param1;
	st.param.b64 	[param1], %rd2;
	.param .b32 retval0;
	call.uni (retval0), 
	vprintf, 
	(
	param0, 
	param1
	);
	ld.param.b32 	%r32, [retval0];
	} // callseq 6
	@%p8 bra 	$L__BB0_8;
	st.local.f64 	[%rd1], %fd4;
	mov.u64 	%rd22, $str$3;
	cvta.global.u64 	%rd23, %rd22;
	{ // callseq 7, 0
	.param .b64 param0;
	st.param.b64 	[param0], %rd23;
	.param .b64 param1;
	st.param.b64 	[param1], %rd2;
	.param .b32 retval0;
	call.uni (retval0), 
	vprintf, 
	(
	param0, 
	param1
	);
	ld.param.b32 	%r34, [retval0];
	} // callseq 7
$L__BB0_8:
	setp.ne.s32 	%p11, %r1, 0;
	// begin inline asm
	mov.b64 {%r36,%r37}, %fd4;
	// end inline asm
	shfl.sync.down.b32	%r39|%p12, %r37, 2, 31, -1;
	shfl.sync.down.b32	%r38|%p13, %r36, 2, 31, -1;
	// begin inline asm
	mov.b64 %fd14, {%r38,%r39};
	// end inline asm
	add.f64 	%fd5, %fd4, %fd14;
	add.s32 	%r40, %r1, 2;
	mov.b32 	%r41, 2;
	st.local.v2.u32 	[%rd1], {%r41, %r1};
	st.local.u32 	[%rd1+8], %r40;
	st.local.f64 	[%rd1+16], %fd5;
	cvta.global.u64 	%rd26, %rd7;
	{ // callseq 8, 0
	.param .b64 param0;
	st.param.b64 	[param0], %rd26;
	.param .b64 param1;
	st.param.b64 	[param1], %rd2;
	.param .b32 retval0;
	call.uni (retval0), 
	vprintf, 
	(
	param0, 
	param1
	);
	ld.param.b32 	%r42, [retval0];
	} // callseq 8
	@%p11 bra 	$L__BB0_10;
	st.local.f64 	[%rd1], %fd5;
	mov.u64 	%rd28, $str$3;
	cvta.global.u64 	%rd29, %rd28;
	{ // callseq 9, 0
	.param .b64 param0;
	st.param.b64 	[param0], %rd29;
	.param .b64 param1;
	st.param.b64 	[param1], %rd2;
	.param .b32 retval0;
	call.uni (retval0), 
	vprintf, 
	(
	param0, 
	param1
	);
	ld.param.b32 	%r44, [retval0];
	} // callseq 9
$L__BB0_10:
	setp.ne.s32 	%p14, %r1, 0;
	// begin inline asm
	mov.b64 {%r46,%r47}, %fd5;
	// end inline asm
	shfl.sync.down.b32	%r49|%p15, %r47, 1, 31, -1;
	shfl.sync.down.b32	%r48|%p16, %r46, 1, 31, -1;
	// begin inline asm
	mov.b64 %fd16, {%r48,%r49};
	// end inline asm
	add.f64 	%fd6, %fd5, %fd16;
	add.s32 	%r50, %r1, 1;
	mov.b32 	%r51, 1;
	st.local.v2.u32 	[%rd1], {%r51, %r1};
	st.local.u32 	[%rd1+8], %r50;
	st.local.f64 	[%rd1+16], %fd6;
	cvta.global.u64 	%rd32, %rd7;
	{ // callseq 10, 0
	.param .b64 param0;
	st.param.b64 	[param0], %rd32;
	.param .b64 param1;
	st.param.b64 	[param1], %rd2;
	.param .b32 retval0;
	call.uni (retval0), 
	vprintf, 
	(
	param0, 
	param1
	);
	ld.param.b32 	%r52, [retval0];
	} // callseq 10
	@%p14 bra 	$L__BB0_12;
	st.local.f64 	[%rd1], %fd6;
	mov.u64 	%rd34, $str$3;
	cvta.global.u64 	%rd35, %rd34;
	{ // callseq 11, 0
	.param .b64 param0;
	st.param.b64 	[param0], %rd35;
	.param .b64 param1;
	st.param.b64 	[param1], %rd2;
	.param .b32 retval0;
	call.uni (retval0), 
	vprintf, 
	(
	param0, 
	param1
	);
	ld.param.b32 	%r54, [retval0];
	} // callseq 11
	st.local.f64 	[%rd1], %fd6;
	mov.u64 	%rd37, $str$4;
	cvta.global.u64 	%rd38, %rd37;
	{ // callseq 12, 0
	.param .b64 param0;
	st.param.b64 	[param0], %rd38;
	.param .b64 param1;
	st.param.b64 	[param1], %rd2;
	.param .b32 retval0;
	call.uni (retval0), 
	vprintf, 
	(
	param0, 
	param1
	);
	ld.param.b32 	%r56, [retval0];
	} // callseq 12
$L__BB0_12:
	ret;

}
	// .globl	_Z13shflTutorial2v
.visible .entry _Z13shflTutorial2v()
{
	.local .align 8 .b8 	__local_depot1[24];
	.reg .b64 	%SP;
	.reg .b64 	%SPL;
	.reg .pred 	%p<17>;
	.reg .b32 	%r<58>;
	.reg .b64 	%rd<40>;
	.reg .b64 	%fd<16>;

	mov.u64 	%SPL, __local_depot1;
	cvta.local.u64 	%SP, %SPL;
	add.u64 	%rd2, %SP, 0;
	add.u64 	%rd1, %SPL, 0;
	mov.u32 	%r1, %tid.x;
	st.local.u32 	[%rd1], %r1;
	mov.b64 	%rd3, 4611686018427387904;
	st.local.u64 	[%rd1+8], %rd3;
	mov.u64 	%rd4, $str;
	cvta.global.u64 	%rd5, %rd4;
	{ // callseq 13, 0
	.param .b64 param0;
	st.param.b64 	[param0], %rd5;
	.param .b64 param1;
	st.param.b64 	[param1], %rd2;
	.param .b32 retval0;
	call.uni (retval0), 
	vprintf, 
	(
	param0, 
	param1
	);
	ld.param.b32 	%r2, [retval0];
	} // callseq 13
	setp.ne.s32 	%p1, %r1, 0;
	@%p1 bra 	$L__BB1_2;
	mov.u64 	%rd6, $str$1;
	cvta.global.u64 	%rd7, %rd6;
	{ // callseq 14, 0
	.param .b64 param0;
	st.param.b64 	[param0], %rd7;
	.param .b64 param1;
	st.param.b64 	[param1], 0;
	.param .b32 retval0;
	call.uni (retval0), 
	vprintf, 
	(
	param0, 
	param1
	);
	ld.param.b32 	%r4, [retval0];
	} // callseq 14
$L__BB1_2:
	setp.ne.s32 	%p2, %r1, 0;
	mov.f64 	%fd6, 0d4000000000000000;
	// begin inline asm
	mov.b64 {%r6,%r7}, %fd6;
	// end inline asm
	shfl.sync.down.b32	%r9|%p3, %r7, 16, 31, -1;
	shfl.sync.down.b32	%r8|%p4, %r6, 16, 31, -1;
	// begin inline asm
	mov.b64 %fd7, {%r8,%r9};
	// end inline asm
	add.f64 	%fd1, %fd7, 0d4000000000000000;
	add.s32 	%r10, %r1, 16;
	mov.b32 	%r11, 16;
	st.local.v2.u32 	[%rd1], {%r11, %r1};
	st.local.u32 	[%rd1+8], %r10;
	st.local.f64 	[%rd1+16], %fd1;
	mov.u64 	%rd8, $str$2;
	cvta.global.u64 	%rd9, %rd8;
	{ // callseq 15, 0
	.param .b64 param0;
	st.param.b64 	[param0], %rd9;
	.param .b64 param1;
	st.param.b64 	[param1], %rd2;
	.param .b32 retval0;
	call.uni (retval0), 
	vprintf, 
	(
	param0, 
	param1
	);
	ld.param.b32 	%r12, [retval0];
	} // callseq 15
	@%p2 bra 	$L__BB1_4;
	st.local.f64 	[%rd1], %fd1;
	mov.u64 	%rd11, $str$3;
	cvta.global.u64 	%rd12, %rd11;
	{ // callseq 16, 0
	.param .b64 param0;
	st.param.b64 	[param0], %rd12;
	.param .b64 param1;
	st.param.b64 	[param1], %rd2;
	.param .b32 retval0;
	call.uni (retval0), 
	vprintf, 
	(
	param0, 
	param1
	);
	ld.param.b32 	%r14, [retval0];
	} // callseq 16
$L__BB1_4:
	setp.ne.s32 	%p5, %r1, 0;
	// begin inline asm
	mov.b64 {%r16,%r17}, %fd1;
	// end inline asm
	shfl.sync.down.b32	%r19|%p6, %r17, 8, 31, -1;
	shfl.sync.down.b32	%r18|%p7, %r16, 8, 31, -1;
	// begin inline asm
	mov.b64 %fd9, {%r18,%r19};
	// end inline asm
	add.f64 	%fd2, %fd1, %fd9;
	add.s32 	%r20, %r1, 8;
	mov.b32 	%r21, 8;
	st.local.v2.u32 	[%rd1], {%r21, %r1};
	st.local.u32 	[%rd1+8], %r20;
	st.local.f64 	[%rd1+16], %fd2;
	cvta.global.u64 	%rd15, %rd8;
	{ // callseq 17, 0
	.param .b64 param0;
	st.param.b64 	[param0], %rd15;
	.param .b64 param1;
	st.param.b64 	[param1], %rd2;
	.param .b32 retval0;
	call.uni (retval0), 
	vprintf, 
	(
	param0, 
	param1
	);
	ld.param.b32 	%r22, [retval0];
	} // callseq 17
	@%p5 bra 	$L__BB1_6;
	st.local.f64 	[%rd1], %fd2;
	mov.u64 	%rd17, $str$3;
	cvta.global.u64 	%rd18, %rd17;
	{ // callseq 18, 0
	.param .b64 param0;
	st.param.b64 	[param0], %rd18;
	.param .b64 param1;
	st.param.b64 	[param1], %rd2;
	.param .b32 retval0;
	call.uni (retval0), 
	vprintf, 
	(
	param0, 
	param1
	);
	ld.param.b32 	%r24, [retval0];
	} // callseq 18
$L__BB1_6:
	setp.ne.s32 	%p8, %r1, 0;
	// begin inline asm
	mov.b64 {%r26,%r27}, %fd2;
	// end inline asm
	shfl.sync.down.b32	%r29|%p9, %r27, 4, 31, -1;
	shfl.sync.down.b32	%r28|%p10, %r26, 4, 31, -1;
	// begin inline asm
	mov.b64 %fd11, {%r28,%r29};
	// end inline asm
	add.f64 	%fd3, %fd2, %fd11;
	add.s32 	%r30, %r1, 4;
	mov.b32 	%r31, 4;
	st.local.v2.u32 	[%rd1], {%r31, %r1};
	st.local.u32 	[%rd1+8], %r30;
	st.local.f64 	[%rd1+16], %fd3;
	cvta.global.u64 	%rd21, %rd8;
	{ // callseq 19, 0
	.param .b64 param0;
	st.param.b64 	[param0], %rd21;
	.param .b64 param1;
	st.param.b64 	[param1], %rd2;
	.param .b32 retval0;
	call.uni (retval0), 
	vprintf, 
	(
	param0, 
	param1
	);
	ld.param.b32 	%r32, [retval0];
	} // callseq 19
	@%p8 bra 	$L__BB1_8;
	st.local.f64 	[%rd1], %fd3;
	mov.u64 	%rd23, $str$3;
	cvta.global.u64 	%rd24, %rd23;
	{ // callseq 20, 0
	.param .b64 param0;
	st.param.b64 	[param0], %rd24;
	.param .b64 param1;
	st.param.b64 	[param1], %rd2;
	.param .b32 retval0;
	call.uni (retval0), 
	vprintf, 
	(
	param0, 
	param1
	);
	ld.param.b32 	%r34, [retval0];
	} // callseq 20
$L__BB1_8:
	setp.ne.s32 	%p11, %r1, 0;
	// begin inline asm
	mov.b64 {%r36,%r37}, %fd3;
	// end inline asm
	shfl.sync.down.b32	%r39|%p12, %r37, 2, 31, -1;
	shfl.sync.down.b32	%r38|%p13, %r36, 2, 31, -1;
	// begin inline asm
	mov.b64 %fd13, {%r38,%r39};
	// end inline asm
	add.f64 	%fd4, %fd3, %fd13;
	add.s32 	%r40, %r1, 2;
	mov.b32 	%r41, 2;
	st.local.v2.u32 	[%rd1], {%r41, %r1};
	st.local.u32 	[%rd1+8], %r40;
	st.local.f64 	[%rd1+16], %fd4;
	cvta.global.u64 	%rd27, %rd8;
	{ // callseq 21, 0
	.param .b64 param0;
	st.param.b64 	[param0], %rd27;
	.param .b64 param1;
	st.param.b64 	[param1], %rd2;
	.param .b32 retval0;
	call.uni (retval0), 
	vprintf, 
	(
	param0, 
	param1
	);
	ld.param.b32 	%r42, [retval0];
	} // callseq 21
	@%p11 bra 	$L__BB1_10;
	st.local.f64 	[%rd1], %fd4;
	mov.u64 	%rd29, $str$3;
	cvta.global.u64 	%rd30, %rd29;
	{ // callseq 22, 0
	.param .b64 param0;
	st.param.b64 	[param0], %rd30;
	.param .b64 param1;
	st.param.b64 	[param1], %rd2;
	.param .b32 retval0;
	call.uni (retval0), 
	vprintf, 
	(
	param0, 
	param1
	);
	ld.param.b32 	%r44, [retval0];
	} // callseq 22
$L__BB1_10:
	setp.ne.s32 	%p14, %r1, 0;
	// begin inline asm
	mov.b64 {%r46,%r47}, %fd4;
	// end inline asm
	shfl.sync.down.b32	%r49|%p15, %r47, 1, 31, -1;
	shfl.sync.down.b32	%r48|%p16, %r46, 1, 31, -1;
	// begin inline asm
	mov.b64 %fd15, {%r48,%r49};
	// end inline asm
	add.f64 	%fd5, %fd4, %fd15;
	add.s32 	%r50, %r1, 1;
	mov.b32 	%r51, 1;
	st.local.v2.u32 	[%rd1], {%r51, %r1};
	st.local.u32 	[%rd1+8], %r50;
	st.local.f64 	[%rd1+16], %fd5;
	cvta.global.u64 	%rd33, %rd8;
	{ // callseq 23, 0
	.param .b64 param0;
	st.param.b64 	[param0], %rd33;
	.param .b64 param1;
	st.param.b64 	[param1], %rd2;
	.param .b32 retval0;
	call.uni (retval0), 
	vprintf, 
	(
	param0, 
	param1
	);
	ld.param.b32 	%r52, [retval0];
	} // callseq 23
	@%p14 bra 	$L__BB1_12;
	st.local.f64 	[%rd1], %fd5;
	mov.u64 	%rd35, $str$3;
	cvta.global.u64 	%rd36, %rd35;
	{ // callseq 24, 0
	.param .b64 param0;
	st.param.b64 	[param0], %rd36;
	.param .b64 param1;
	st.param.b64 	[param1], %rd2;
	.param .b32 retval0;
	call.uni (retval0), 
	vprintf, 
	(
	param0, 
	param1
	);
	ld.param.b32 	%r54, [retval0];
	} // callseq 24
	st.local.f64 	[%rd1], %fd5;
	mov.u64 	%rd38, $str$5;
	cvta.global.u64 	%rd39, %rd38;
	{ // callseq 25, 0
	.param .b64 param0;
	st.param.b64 	[param0], %rd39;
	.param .b64 param1;
	st.param.b64 	[param1], %rd2;
	.param .b32 retval0;
	call.uni (retval0), 
	vprintf, 
	(
	param0, 
	param1
	);
	ld.param.b32 	%r56, [retval0];
	} // callseq 25
$L__BB1_12:
	ret;

}


// ===== COMPILED SASS (sm_100) =====

	.target	sm_100

	.elftype	@"ET_EXEC"


//--------------------- .note.nv.tkinfo           --------------------------
	.section	.note.nv.tkinfo,"",@"SHT_NOTE"
	.sectionflags	@"SHF_NOTE_NV_TKINFO"
	.tkinfo
        /*0018*/ 	.word	0x00000002
        /*0030*/ 	.string	""
        /*0030*/ 	.string	"ptxas"
        /*0030*/ 	.string	"Cuda compilation tools, release 13.0, V13.0.88"
        /*0030*/ 	.string	"Build cuda_13.0.r13.0/compiler.36424714_0"
        /*0030*/ 	.string	"-arch sm_100 -m 64 "



//--------------------- .note.nv.cuinfo           --------------------------
	.section	.note.nv.cuinfo,"",@"SHT_NOTE"
	.sectionflags	@"SHF_NOTE_NV_CUINFO"
        /*0018*/ 	.short	0x0002
        /*001a*/ 	.short	0x0064
        /*001c*/ 	.short	0x0082
	.zero		2


//--------------------- .nv.info                  --------------------------
	.section	.nv.info,"",@"SHT_CUDA_INFO"
	.align	4


	//----- nvinfo : EIATTR_REGCOUNT
	.align		4
        /*0000*/ 	.byte	0x04, 0x2f
        /*0002*/ 	.short	(.L_7 - .L_6)
	.align		4
.L_6:
        /*0004*/ 	.word	index@(_Z13shflTutorial1v)
        /*0008*/ 	.word	0x0000001a


	//----- nvinfo : EIATTR_FRAME_SIZE
	.align		4
.L_7:
        /*000c*/ 	.byte	0x04, 0x11
        /*000e*/ 	.short	(.L_9 - .L_8)
	.align		4
.L_8:
        /*0010*/ 	.word	index@(_Z13shflTutorial1v)
        /*0014*/ 	.word	0x00000018


	//----- nvinfo : EIATTR_REGCOUNT
	.align		4
.L_9:
        /*0018*/ 	.byte	0x04, 0x2f
        /*001a*/ 	.short	(.L_11 - .L_10)
	.align		4
.L_10:
        /*001c*/ 	.word	index@(_Z13shflTutorial2v)
        /*0020*/ 	.word	0x0000001a


	//----- nvinfo : EIATTR_FRAME_SIZE
	.align		4
.L_11:
        /*0024*/ 	.byte	0x04, 0x11
        /*0026*/ 	.short	(.L_13 - .L_12)
	.align		4
.L_12:
        /*0028*/ 	.word	index@(_Z13shflTutorial2v)
        /*002c*/ 	.word	0x00000018


	//----- nvinfo : EIATTR_MIN_STACK_SIZE
	.align		4
.L_13:
        /*0030*/ 	.byte	0x04, 0x12
        /*0032*/ 	.short	(.L_15 - .L_14)
	.align		4
.L_14:
        /*0034*/ 	.word	index@(_Z13shflTutorial2v)
        /*0038*/ 	.word	0x00000018


	//----- nvinfo : EIATTR_MIN_STACK_SIZE
	.align		4
.L_15:
        /*003c*/ 	.byte	0x04, 0x12
        /*003e*/ 	.short	(.L_17 - .L_16)
	.align		4
.L_16:
        /*0040*/ 	.word	index@(_Z13shflTutorial1v)
        /*0044*/ 	.word	0x00000018
.L_17:


//--------------------- .nv.compat                --------------------------
	.section	.nv.compat,"",@"SHT_CUDA_COMPAT_INFO"
	.align	4
        /*0000*/ 	.byte	0x02, 0x09, 0x00, 0x00, 0x02, 0x02, 0x01, 0x00, 0x02, 0x05, 0x05, 0x00, 0x03, 0x07, 0x01, 0x01
        /*0010*/ 	.byte	0x02, 0x03, 0x00, 0x00, 0x02, 0x06, 0x01, 0x00, 0x04, 0x0b, 0x08, 0x00, 0x01, 0x00, 0x00, 0x00
        /*0020*/ 	.byte	0x00, 0x00, 0x00, 0x00


//--------------------- .nv.info._Z13shflTutorial2v --------------------------
	.section	.nv.info._Z13shflTutorial2v,"",@"SHT_CUDA_INFO"
	.sectionflags	@""
	.align	4


	//----- nvinfo : EIATTR_CUDA_API_VERSION
	.align		4
        /*0000*/ 	.byte	0x04, 0x37
        /*0002*/ 	.short	(.L_19 - .L_18)
.L_18:
        /*0004*/ 	.word	0x00000082


	//----- nvinfo : EIATTR_SPARSE_MMA_MASK
	.align		4
.L_19:
        /*0008*/ 	.byte	0x03, 0x50
        /*000a*/ 	.short	0x0000


	//----- nvinfo : EIATTR_MAXREG_COUNT
	.align		4
        /*000c*/ 	.byte	0x03, 0x1b
        /*000e*/ 	.short	0x00ff


	//----- nvinfo : EIATTR_EXTERNS
	.align		4
        /*0010*/ 	.byte	0x04, 0x0f
        /*0012*/ 	.short	(.L_21 - .L_20)


	//   ....[0]....
	.align		4
.L_20:
        /*0014*/ 	.word	index@(vprintf)


	//----- nvinfo : EIATTR_MERCURY_ISA_VERSION
	.align		4
.L_21:
        /*0018*/ 	.byte	0x03, 0x5f
        /*001a*/ 	.short	0x0101


	//----- nvinfo : EIATTR_COOP_GROUP_MASK_REGIDS
	.align		4
        /*001c*/ 	.byte	0x04, 0x29
        /*001e*/ 	.short	(.L_23 - .L_22)


	//   ....[0]....
.L_22:
        /*0020*/ 	.word	0xffffffff


	//   ....[1]....
        /*0024*/ 	.word	0xffffffff


	//   ....[2]....
        /*0028*/ 	.word	0xffffffff


	//   ....[3]....
        /*002c*/ 	.word	0xffffffff


	//   ....[4]....
        /*0030*/ 	.word	0xffffffff


	//   ....[5]....
        /*0034*/ 	.word	0xffffffff


	//   ....[6]....
        /*0038*/ 	.word	0xffffffff


	//   ....[7]....
        /*003c*/ 	.word	0xffffffff


	//   ....[8]....
        /*0040*/ 	.word	0xffffffff


	//   ....[9]....
        /*0044*/ 	.word	0x0500000f


	//   ....[10]....
        /*0048*/ 	.word	0x0500000f


	//   ....[11]....
        /*004c*/ 	.word	0x0500000f


	//   ....[12]....
        /*0050*/ 	.word	0x0500000f


	//   ....[13]....
        /*0054*/ 	.word	0x0500000f


	//   ....[14]....
        /*0058*/ 	.word	0x0500000f


	//   ....[15]....
        /*005c*/ 	.word	0x0500000f


	//   ....[16]....
        /*0060*/ 	.word	0x0500000f


	//   ....[17]....
        /*0064*/ 	.word	0x0500000f


	//   ....[18]....
        /*0068*/ 	.word	0x0500000f


	//----- nvinfo : EIATTR_COOP_GROUP_INSTR_OFFSETS
	.align		4
.L_23:
        /*006c*/ 	.byte	0x04, 0x28
        /*006e*/ 	.short	(.L_25 - .L_24)


	//   ....[0]....
.L_24:
        /*0070*/ 	.word	0x00000240


	//   ....[1]....
        /*0074*/ 	.word	0x00000470


	//   ....[2]....
        /*0078*/ 	.word	0x00000480


	//   ....[3]....
        /*007c*/ 	.word	0x000006a0


	//   ....[4]....
        /*0080*/ 	.word	0x000006b0


	//   ....[5]....
        /*0084*/ 	.word	0x000008d0


	//   ....[6]....
        /*0088*/ 	.word	0x000008e0


	//   ....[7]....
        /*008c*/ 	.word	0x00000b00


	//   ....[8]....
        /*0090*/ 	.word	0x00000b10


	//   ....[9]....
        /*0094*/ 	.word	0x00000dc0


	//   ....[10]....
        /*0098*/ 	.word	0x00000e10


	//   ....[11]....
        /*009c*/ 	.word	0x00000ea0


	//   ....[12]....
        /*00a0*/ 	.word	0x00000f30


	//   ....[13]....
        /*00a4*/ 	.word	0x00000fc0


	//   ....[14]....
        /*00a8*/ 	.word	0x00001050


	//   ....[15]....
        /*00ac*/ 	.word	0x000010e0


	//   ....[16]....
        /*00b0*/ 	.word	0x00001170


	//   ....[17]....
        /*00b4*/ 	.word	0x00001200


	//   ....[18]....
        /*00b8*/ 	.word	0x00001290


	//----- nvinfo : EIATTR_VRC_CTA_INIT_COUNT
	.align		4
.L_25:
        /*00bc*/ 	.byte	0x02, 0x4a
	.zero		1
	.zero		1


	//----- nvinfo : EIATTR_SYSCALL_OFFSETS
	.align		4
        /*00c0*/ 	.byte	0x04, 0x46
        /*00c2*/ 	.short	(.L_27 - .L_26)


	//   ....[0]....
.L_26:
        /*00c4*/ 	.word	0x00000130


	//   ....[1]....
        /*00c8*/ 	.word	0x000001d0


	//   ....[2]....
        /*00cc*/ 	.word	0x00000350


	//   ....[3]....
        /*00d0*/ 	.word	0x00000410


	//   ....[4]....
        /*00d4*/ 	.word	0x00000580


	//   ....[5]....
        /*00d8*/ 	.word	0x00000640


	//   ....[6]....
        /*00dc*/ 	.word	0x000007b0


	//   ....[7]....
        /*00e0*/ 	.word	0x00000870


	//   ....[8]....
        /*00e4*/ 	.word	0x000009e0


	//   ....[9]....
        /*00e8*/ 	.word	0x00000aa0


	//   ....[10]....
        /*00ec*/ 	.word	0x00000c20


	//   ....[11]....
        /*00f0*/ 	.word	0x00000cd0


	//   ....[12]....
        /*00f4*/ 	.word	0x00000d60


	//----- nvinfo : EIATTR_EXIT_INSTR_OFFSETS
	.align		4
.L_27:
        /*00f8*/ 	.byte	0x04, 0x1c
        /*00fa*/ 	.short	(.L_29 - .L_28)


	//   ....[0]....
.L_28:
        /*00fc*/ 	.word	0x00000c40


	//   ....[1]....
        /*0100*/ 	.word	0x00000d70


	//----- nvinfo : EIATTR_CRS_STACK_SIZE
	.align		4
.L_29:
        /*0104*/ 	.byte	0x04, 0x1e
        /*0106*/ 	.short	(.L_31 - .L_30)
.L_30:
        /*0108*/ 	.word	0x00000000


	//----- nvinfo : EIATTR_SW_WAR
	.align		4
.L_31:
        /*010c*/ 	.byte	0x04, 0x36
        /*010e*/ 	.short	(.L_33 - .L_32)
.L_32:
        /*0110*/ 	.word	0x00000008
.L_33:


//--------------------- .nv.info._Z13shflTutorial1v --------------------------
	.section	.nv.info._Z13shflTutorial1v,"",@"SHT_CUDA_INFO"
	.sectionflags	@""
	.align	4


	//----- nvinfo : EIATTR_CUDA_API_VERSION
	.align		4
        /*0000*/ 	.byte	0x04, 0x37
        /*0002*/ 	.short	(.L_35 - .L_34)
.L_34:
        /*0004*/ 	.word	0x00000082


	//----- nvinfo : EIATTR_SPARSE_MMA_MASK
	.align		4
.L_35:
        /*0008*/ 	.byte	0x03, 0x50
        /*000a*/ 	.short	0x0000


	//----- nvinfo : EIATTR_MAXREG_COUNT
	.align		4
        /*000c*/ 	.byte	0x03, 0x1b
        /*000e*/ 	.short	0x00ff


	//----- nvinfo : EIATTR_EXTERNS
	.align		4
        /*0010*/ 	.byte	0x04, 0x0f
        /*0012*/ 	.short	(.L_37 - .L_36)


	//   ....[0]....
	.align		4
.L_36:
        /*0014*/ 	.word	index@(vprintf)


	//----- nvinfo : EIATTR_MERCURY_ISA_VERSION
	.align		4
.L_37:
        /*0018*/ 	.byte	0x03, 0x5f
        /*001a*/ 	.short	0x0101


	//----- nvinfo : EIATTR_COOP_GROUP_MASK_REGIDS
	.align		4
        /*001c*/ 	.byte	0x04, 0x29
        /*001e*/ 	.short	(.L_39 - .L_38)


	//   ....[0]....
.L_38:
        /*0020*/ 	.word	0xffffffff


	//   ....[1]....
        /*0024*/ 	.word	0xffffffff


	//   ....[2]....
        /*0028*/ 	.word	0xffffffff


	//   ....[3]....
        /*002c*/ 	.word	0xffffffff


	//   ....[4]....
        /*0030*/ 	.word	0xffffffff


	//   ....[5]....
        /*0034*/ 	.word	0xffffffff


	//   ....[6]....
        /*0038*/ 	.word	0xffffffff


	//   ....[7]....
        /*003c*/ 	.word	0xffffffff


	//   ....[8]....
        /*0040*/ 	.word	0xffffffff


	//   ....[9]....
        /*0044*/ 	.word	0xffffffff


	//   ....[10]....
        /*0048*/ 	.word	0x0500000f


	//   ....[11]....
        /*004c*/ 	.word	0x0500000f


	//   ....[12]....
        /*0050*/ 	.word	0x0500000f


	//   ....[13]....
        /*0054*/ 	.word	0x0500000f


	//   ....[14]....
        /*0058*/ 	.word	0x0500000f


	//   ....[15]....
        /*005c*/ 	.word	0x0500000f


	//   ....[16]....
        /*0060*/ 	.word	0x0500000f


	//   ....[17]....
        /*0064*/ 	.word	0x0500000f


	//   ....[18]....
        /*0068*/ 	.word	0x0500000f


	//   ....[19]....
        /*006c*/ 	.word	0x0500000f


	//----- nvinfo : EIATTR_COOP_GROUP_INSTR_OFFSETS
	.align		4
.L_39:
        /*0070*/ 	.byte	0x04, 0x28
        /*0072*/ 	.short	(.L_41 - .L_40)


	//   ....[0]....
.L_40:
        /*0074*/ 	.word	0x00000220


	//   ....[1]....
        /*0078*/ 	.word	0x00000230


	//   ....[2]....
        /*007c*/ 	.word	0x00000450


	//   ....[3]....
        /*0080*/ 	.word	0x00000460


	//   ....[4]....
        /*0084*/ 	.word	0x00000680


	//   ....[5]....
        /*0088*/ 	.word	0x00000690


	//   ....[6]....
        /*008c*/ 	.word	0x000008b0


	//   ....[7]....
        /*0090*/ 	.word	0x000008c0


	//   ....[8]....
        /*0094*/ 	.word	0x00000ae0


	//   ....[9]....
        /*0098*/ 	.word	0x00000af0


	//   ....[10]....
        /*009c*/ 	.word	0x00000db0


	//   ....[11]....
        /*00a0*/ 	.word	0x00000e00


	//   ....[12]....
        /*00a4*/ 	.word	0x00000e90


	//   ....[13]....
        /*00a8*/ 	.word	0x00000f20


	//   ....[14]....
        /*00ac*/ 	.word	0x00000fb0


	//   ....[15]....
        /*00b0*/ 	.word	0x00001040


	//   ....[16]....
        /*00b4*/ 	.word	0x000010d0


	//   ....[17]....
        /*00b8*/ 	.word	0x00001160


	//   ....[18]....
        /*00bc*/ 	.word	0x000011f0


	//   ....[19]....
        /*00c0*/ 	.word	0x00001280


	//----- nvinfo : EIATTR_VRC_CTA_INIT_COUNT
	.align		4
.L_41:
        /*00c4*/ 	.byte	0x02, 0x4a
	.zero		1
	.zero		1


	//----- nvinfo : EIATTR_SYSCALL_OFFSETS
	.align		4
        /*00c8*/ 	.byte	0x04, 0x46
        /*00ca*/ 	.short	(.L_43 - .L_42)


	//   ....[0]....
.L_42:
        /*00cc*/ 	.word	0x00000120


	//   ....[1]....
        /*00d0*/ 	.word	0x000001c0


	//   ....[2]....
        /*00d4*/ 	.word	0x00000330


	//   ....[3]....
        /*00d8*/ 	.word	0x000003f0


	//   ....[4]....
        /*00dc*/ 	.word	0x00000560


	//   ....[5]....
        /*00e0*/ 	.word	0x00000620


	//   ....[6]....
        /*00e4*/ 	.word	0x00000790


	//   ....[7]....
        /*00e8*/ 	.word	0x00000850


	//   ....[8]....
        /*00ec*/ 	.word	0x000009c0


	//   ....[9]....
        /*00f0*/ 	.word	0x00000a80


	//   ....[10]....
        /*00f4*/ 	.word	0x00000c00


	//   ....[11]....
        /*00f8*/ 	.word	0x00000cb0


	//   ....[12]....
        /*00fc*/ 	.word	0x00000d40


	//----- nvinfo : EIATTR_EXIT_INSTR_OFFSETS
	.align		4
.L_43:
        /*0100*/ 	.byte	0x04, 0x1c
        /*0102*/ 	.short	(.L_45 - .L_44)


	//   ....[0]....
.L_44:
        /*0104*/ 	.word	0x00000c20


	//   ....[1]....
        /*0108*/ 	.word	0x00000d50


	//----- nvinfo : EIATTR_CRS_STACK_SIZE
	.align		4
.L_45:
        /*010c*/ 	.byte	0x04, 0x1e
        /*010e*/ 	.short	(.L_47 - .L_46)
.L_46:
        /*0110*/ 	.word	0x00000000


	//----- nvinfo : EIATTR_SW_WAR
	.align		4
.L_47:
        /*0114*/ 	.byte	0x04, 0x36
        /*0116*/ 	.short	(.L_49 - .L_48)
.L_48:
        /*0118*/ 	.word	0x00000008
.L_49:


//--------------------- .nv.callgraph             --------------------------
	.section	.nv.callgraph,"",@"SHT_CUDA_CALLGRAPH"
	.align	4
	.sectionentsize	8
	.align		4
        /*0000*/ 	.word	0x00000000
	.align		4
        /*0004*/ 	.word	0xffffffff
	.align		4
        /*0008*/ 	.word	index@(_Z13shflTutorial2v)
	.align		4
        /*000c*/ 	.word	index@(vprintf)
	.align		4
        /*0010*/ 	.word	index@(_Z13shflTutorial1v)
	.align		4
        /*0014*/ 	.word	index@(vprintf)
	.align		4
        /*0018*/ 	.word	0x00000000
	.align		4
        /*001c*/ 	.word	0xfffffffe
	.align		4
        /*0020*/ 	.word	0x00000000
	.align		4
        /*0024*/ 	.word	0xfffffffd
	.align		4
        /*0028*/ 	.word	0x00000000
	.align		4
        /*002c*/ 	.word	0xfffffffc


//--------------------- .nv.constant4             --------------------------
	.section	.nv.constant4,"a",@progbits
	.align	8
	.align		8
.nv.constant4:
        /*0000*/ 	.dword	vprintf
	.align		8
        /*0008*/ 	.dword	$str
	.align		8
        /*0010*/ 	.dword	$str$1
	.align		8
        /*0018*/ 	.dword	$str$2
	.align		8
        /*0020*/ 	.dword	$str$3
	.align		8
        /*0028*/ 	.dword	$str$4
	.align		8
        /*0030*/ 	.dword	$str$5


//--------------------- .text._Z13shflTutorial2v  --------------------------
	.section	.text._Z13shflTutorial2v,"ax",@progbits
	.align	128
        .global         _Z13shflTutorial2v
        .type           _Z13shflTutorial2v,@function
        .size           _Z13shflTutorial2v,(.L_x_86 - _Z13shflTutorial2v)
        .other          _Z13shflTutorial2v,@"STO_CUDA_ENTRY STV_DEFAULT"
_Z13shflTutorial2v:
.text._Z13shflTutorial2v:
[----:B------:R-:W0:Y:S01]  /*0000*/  LDC R1, c[0x0][0x37c] ;  /* 0x0000df00ff017b82 */ /* 0x000e220000000800 */
[----:B------:R-:W1:Y:S01]  /*0010*/  S2R R19, SR_TID.X ;  /* 0x0000000000137919 */ /* 0x000e620000002100 */
[----:B------:R-:W2:Y:S01]  /*0020*/  LDCU UR4, c[0x0][0x2f8] ;  /* 0x00005f00ff0477ac */ /* 0x000ea20008000800 */
[----:B------:R-:W-:Y:S02]  /*0030*/  HFMA2 R11, -RZ, RZ, 2, 0 ;  /* 0x40000000ff0b7431 */ /* 0x000fe400000001ff */
[----:B0-----:R-:W-:Y:S01]  /*0040*/  VIADD R1, R1, 0xffffffe8 ;  /* 0xffffffe801017836 */ /* 0x001fe20000000000 */
[----:B------:R-:W-:Y:S01]  /*0050*/  MOV R16, 0x0 ;  /* 0x0000000000107802 */ /* 0x000fe20000000f00 */
[----:B------:R-:W-:Y:S01]  /*0060*/  IMAD.MOV.U32 R10, RZ, RZ, 0x0 ;  /* 0x00000000ff0a7424 */ /* 0x000fe200078e00ff */
[----:B------:R-:W0:Y:S02]  /*0070*/  LDCU UR5, c[0x0][0x2fc] ;  /* 0x00005f80ff0577ac */ /* 0x000e240008000800 */
[----:B------:R3:W4:Y:S02]  /*0080*/  LDC.64 R8, c[0x4][R16] ;  /* 0x0100000010087b82 */ /* 0x0007240000000a00 */
[----:B------:R3:W-:Y:S01]  /*0090*/  STL.64 [R1+0x8], R10 ;  /* 0x0000080a01007387 */ /* 0x0007e20000100a00 */
[----:B------:R-:W5:Y:S01]  /*00a0*/  LDCU.64 UR6, c[0x4][0x8] ;  /* 0x01000100ff0677ac */ /* 0x000f620008000a00 */
[----:B--2---:R-:W-:-:S05]  /*00b0*/  IADD3 R22, P0, PT, R1, UR4, RZ ;  /* 0x0000000401167c10 */ /* 0x004fca000ff1e0ff */
[----:B0-----:R-:W-:Y:S02]  /*00c0*/  IMAD.X R2, RZ, RZ, UR5, P0 ;  /* 0x00000005ff027e24 */ /* 0x001fe400080e06ff */
[----:B------:R-:W-:Y:S02]  /*00d0*/  IMAD.MOV.U32 R6, RZ, RZ, R22 ;  /* 0x000000ffff067224 */ /* 0x000fe400078e0016 */
[----:B------:R-:W-:Y:S01]  /*00e0*/  IMAD.MOV.U32 R7, RZ, RZ, R2 ;  /* 0x000000ffff077224 */ /* 0x000fe200078e0002 */
[----:B-----5:R-:W-:Y:S01]  /*00f0*/  MOV R5, UR7 ;  /* 0x0000000700057c02 */ /* 0x020fe20008000f00 */
[----:B------:R-:W-:Y:S01]  /*0100*/  IMAD.U32 R4, RZ, RZ, UR6 ;  /* 0x00000006ff047e24 */ /* 0x000fe2000f8e00ff */
[----:B-1----:R3:W-:Y:S06]  /*0110*/  STL [R1], R19 ;  /* 0x0000001301007387 */ /* 0x0027ec0000100800 */
[----:B------:R-:W-:-:S07]  /*0120*/  LEPC R20, `(.L_x_0) ;  /* 0x000000001014794e */ /* 0x000fce0000000000 */
[----:B---34-:R-:W-:Y:S05]  /*0130*/  CALL.ABS.NOINC R8 ;  /* 0x0000000008007343 */ /* 0x018fea0003c00000 */
.L_x_0:
[----:B------:R-:W-:Y:S01]  /*0140*/  ISETP.NE.AND P0, PT, R19, RZ, PT ;  /* 0x000000ff1300720c */ /* 0x000fe20003f05270 */
[----:B------:R-:W-:-:S12]  /*0150*/  BSSY.RECONVERGENT B6, `(.L_x_1) ;  /* 0x0000009000067945 */ /* 0x000fd80003800200 */
[----:B------:R-:W-:Y:S05]  /*0160*/  @P0 BRA `(.L_x_2) ;  /* 0x00000000001c0947 */ /* 0x000fea0003800000 */
[----:B------:R-:W0:Y:S01]  /*0170*/  LDC.64 R16, c[0x4][R16] ;  /* 0x0100000010107b82 */ /* 0x000e220000000a00 */
[----:B------:R-:W1:Y:S01]  /*0180*/  LDCU.64 UR4, c[0x4][0x10] ;  /* 0x01000200ff0477ac */ /* 0x000e620008000a00 */
[----:B------:R-:W-:Y:S02]  /*0190*/  CS2R R6, SRZ ;  /* 0x0000000000067805 */ /* 0x000fe4000001ff00 */
[----:B-1----:R-:W-:Y:S01]  /*01a0*/  MOV R4, UR4 ;  /* 0x0000000400047c02 */ /* 0x002fe20008000f00 */
[----:B------:R-:W-:-:S07]  /*01b0*/  IMAD.U32 R5, RZ, RZ, UR5 ;  /* 0x00000005ff057e24 */ /* 0x000fce000f8e00ff */
[----:B------:R-:W-:-:S07]  /*01c0*/  LEPC R20, `(.L_x_2) ;  /* 0x000000001014794e */ /* 0x000fce0000000000 */
[----:B0-----:R-:W-:Y:S05]  /*01d0*/  CALL.ABS.NOINC R16 ;  /* 0x0000000010007343 */ /* 0x001fea0003c00000 */
.L_x_2:
[----:B------:R-:W-:Y:S05]  /*01e0*/  BSYNC.RECONVERGENT B6 ;  /* 0x0000000000067941 */ /* 0x000fea0003800200 */
.L_x_1:
[----:B------:R-:W-:Y:S01]  /*01f0*/  UMOV UR4, 0xffffffff ;  /* 0xffffffff00047882 */ /* 0x000fe20000000000 */
[----:B------:R-:W-:Y:S01]  /*0200*/  ISETP.NE.AND P0, PT, R19, RZ, PT ;  /* 0x000000ff1300720c */ /* 0x000fe20003f05270 */
[----:B------:R-:W-:-:S03]  /*0210*/  IMAD.MOV.U32 R13, RZ, RZ, 0x40000000 ;  /* 0x40000000ff0d7424 */ /* 0x000fc600078e00ff */
[----:B------:R-:W-:Y:S01]  /*0220*/  P2R R0, PR, RZ, 0x1 ;  /* 0x00000001ff007803 */ /* 0x000fe20000000000 */
[----:B------:R-:W-:Y:S08]  /*0230*/  BRA.DIV UR4, `(.L_x_3) ;  /* 0x0000000a04d07947 */ /* 0x000ff0000b800000 */
[----:B------:R0:W1:Y:S01]  /*0240*/  SHFL.DOWN PT, R3, R13, 0x10, 0x1f ;  /* 0x0a001f000d037f89 */ /* 0x00006200000e0000 */
[----:B------:R-:W-:-:S07]  /*0250*/  HFMA2 R14, -RZ, RZ, 0, 0 ;  /* 0x00000000ff0e7431 */ /* 0x000fce00000001ff */
.L_x_25:
[----:B-1----:R-:W-:Y:S01]  /*0260*/  IMAD.MOV.U32 R15, RZ, RZ, R3 ;  /* 0x000000ffff0f7224 */ /* 0x002fe200078e0003 */
[----:B------:R-:W-:Y:S01]  /*0270*/  MOV R18, 0x10 ;  /* 0x0000001000127802 */ /* 0x000fe20000000f00 */
[----:B------:R-:W-:Y:S01]  /*0280*/  VIADD R0, R19, 0x10 ;  /* 0x0000001013007836 */ /* 0x000fe20000000000 */
[----:B------:R-:W-:Y:S01]  /*0290*/  MOV R23, 0x0 ;  /* 0x0000000000177802 */ /* 0x000fe20000000f00 */
[----:B------:R-:W1:Y:S01]  /*02a0*/  LDCU.64 UR4, c[0x4][0x18] ;  /* 0x01000300ff0477ac */ /* 0x000e620008000a00 */
[----:B------:R-:W-:Y:S01]  /*02b0*/  MOV R6, R22 ;  /* 0x0000001600067202 */ /* 0x000fe20000000f00 */
[----:B------:R-:W-:Y:S01]  /*02c0*/  DADD R16, R14, 2 ;  /* 0x400000000e107429 */ /* 0x000fe20000000000 */
[----:B------:R2:W-:Y:S01]  /*02d0*/  STL [R1+0x8], R0 ;  /* 0x0000080001007387 */ /* 0x0005e20000100800 */
[----:B------:R2:W3:Y:S01]  /*02e0*/  LDC.64 R8, c[0x4][R23] ;  /* 0x0100000017087b82 */ /* 0x0004e20000000a00 */
[----:B------:R-:W-:Y:S02]  /*02f0*/  IMAD.MOV.U32 R7, RZ, RZ, R2 ;  /* 0x000000ffff077224 */ /* 0x000fe400078e0002 */
[----:B------:R2:W-:Y:S04]  /*0300*/  STL.64 [R1], R18 ;  /* 0x0000001201007387 */ /* 0x0005e80000100a00 */
[----:B------:R2:W-:Y:S01]  /*0310*/  STL.64 [R1+0x10], R16 ;  /* 0x0000101001007387 */ /* 0x0005e20000100a00 */
[----:B-1----:R-:W-:-:S02]  /*0320*/  IMAD.U32 R4, RZ, RZ, UR4 ;  /* 0x00000004ff047e24 */ /* 0x002fc4000f8e00ff */
[----:B------:R-:W-:-:S07]  /*0330*/  IMAD.U32 R5, RZ, RZ, UR5 ;  /* 0x00000005ff057e24 */ /* 0x000fce000f8e00ff */
[----:B------:R-:W-:-:S07]  /*0340*/  LEPC R20, `(.L_x_4) ;  /* 0x000000001014794e */ /* 0x000fce0000000000 */
[----:B0-23--:R-:W-:Y:S05]  /*0350*/  CALL.ABS.NOINC R8 ;  /* 0x0000000008007343 */ /* 0x00dfea0003c00000 */
.L_x_4:
[----:B------:R-:W-:Y:S01]  /*0360*/  ISETP.NE.AND P6, PT, R19, RZ, PT ;  /* 0x000000ff1300720c */ /* 0x000fe20003fc5270 */
[----:B------:R-:W-:-:S12]  /*0370*/  BSSY.RECONVERGENT B6, `(.L_x_5) ;  /* 0x000000b000067945 */ /* 0x000fd80003800200 */
[----:B------:R-:W-:Y:S05]  /*0380*/  @P6 BRA `(.L_x_6) ;  /* 0x0000000000246947 */ /* 0x000fea0003800000 */
[----:B------:R0:W-:Y:S01]  /*0390*/  STL.64 [R1], R16 ;  /* 0x0000001001007387 */ /* 0x0001e20000100a00 */
[----:B------:R0:W1:Y:S01]  /*03a0*/  LDC.64 R8, c[0x4][R23] ;  /* 0x0100000017087b82 */ /* 0x0000620000000a00 */
[----:B------:R-:W2:Y:S01]  /*03b0*/  LDCU.64 UR4, c[0x4][0x20] ;  /* 0x01000400ff0477ac */ /* 0x000ea20008000a00 */
[----:B------:R-:W-:Y:S02]  /*03c0*/  IMAD.MOV.U32 R6, RZ, RZ, R22 ;  /* 0x000000ffff067224 */ /* 0x000fe400078e0016 */
[----:B------:R-:W-:Y:S02]  /*03d0*/  IMAD.MOV.U32 R7, RZ, RZ, R2 ;  /* 0x000000ffff077224 */ /* 0x000fe400078e0002 */
[----:B--2---:R-:W-:Y:S01]  /*03e0*/  IMAD.U32 R4, RZ, RZ, UR4 ;  /* 0x00000004ff047e24 */ /* 0x004fe2000f8e00ff */
[----:B0-----:R-:W-:-:S07]  /*03f0*/  MOV R5, UR5 ;  /* 0x0000000500057c02 */ /* 0x001fce0008000f00 */
[----:B------:R-:W-:-:S07]  /*0400*/  LEPC R20, `(.L_x_6) ;  /* 0x000000001014794e */ /* 0x000fce0000000000 */
[----:B-1----:R-:W-:Y:S05]  /*0410*/  CALL.ABS.NOINC R8 ;  /* 0x0000000008007343 */ /* 0x002fea0003c00000 */
.L_x_6:
[----:B------:R-:W-:Y:S05]  /*0420*/  BSYNC.RECONVERGENT B6 ;  /* 0x0000000000067941 */ /* 0x000fea0003800200 */
.L_x_5:
[----:B------:R-:W-:Y:S01]  /*0430*/  UMOV UR4, 0xffffffff ;  /* 0xffffffff00047882 */ /* 0x000fe20000000000 */
[----:B------:R-:W-:-:S04]  /*0440*/  ISETP.NE.AND P0, PT, R19, RZ, PT ;  /* 0x000000ff1300720c */ /* 0x000fc80003f05270 */
[----:B------:R-:W-:Y:S01]  /*0450*/  P2R R0, PR, RZ, 0x1 ;  /* 0x00000001ff007803 */ /* 0x000fe20000000000 */
[----:B------:R-:W-:Y:S08]  /*0460*/  BRA.DIV UR4, `(.L_x_7) ;  /* 0x0000000a04747947 */ /* 0x000ff0000b800000 */
[----:B------:R0:W1:Y:S04]  /*0470*/  SHFL.DOWN PT, R3, R17, 0x8, 0x1f ;  /* 0x09001f0011037f89 */ /* 0x00006800000e0000 */
[----:B------:R0:W2:Y:S02]  /*0480*/  SHFL.DOWN PT, R14, R16, 0x8, 0x1f ;  /* 0x09001f00100e7f89 */ /* 0x0000a400000e0000 */
.L_x_29:
[----:B-1----:R-:W-:Y:S01]  /*0490*/  MOV R15, R3 ;  /* 0x00000003000f7202 */ /* 0x002fe20000000f00 */
[----:B------:R-:W-:Y:S01]  /*04a0*/  IMAD.MOV.U32 R18, RZ, RZ, 0x8 ;  /* 0x00000008ff127424 */ /* 0x000fe200078e00ff */
[----:B------:R-:W-:Y:S01]  /*04b0*/  MOV R23, 0x0 ;  /* 0x0000000000177802 */ /* 0x000fe20000000f00 */
[----:B------:R-:W-:Y:S01]  /*04c0*/  VIADD R0, R19, 0x8 ;  /* 0x0000000813007836 */ /* 0x000fe20000000000 */
[----:B------:R-:W1:Y:S01]  /*04d0*/  LDCU.64 UR4, c[0x4][0x18] ;  /* 0x01000300ff0477ac */ /* 0x000e620008000a00 */
[----:B------:R-:W-:Y:S01]  /*04e0*/  IMAD.MOV.U32 R6, RZ, RZ, R22 ;  /* 0x000000ffff067224 */ /* 0x000fe200078e0016 */
[----:B0-2---:R-:W-:Y:S01]  /*04f0*/  DADD R16, R16, R14 ;  /* 0x0000000010107229 */ /* 0x005fe2000000000e */
[----:B------:R0:W-:Y:S01]  /*0500*/  STL.64 [R1], R18 ;  /* 0x0000001201007387 */ /* 0x0001e20000100a00 */
[----:B------:R0:W2:Y:S01]  /*0510*/  LDC.64 R8, c[0x4][R23] ;  /* 0x0100000017087b82 */ /* 0x0000a20000000a00 */
[----:B------:R-:W-:Y:S02]  /*0520*/  MOV R7, R2 ;  /* 0x0000000200077202 */ /* 0x000fe40000000f00 */
[----:B------:R0:W-:Y:S04]  /*0530*/  STL [R1+0x8], R0 ;  /* 0x0000080001007387 */ /* 0x0001e80000100800 */
[----:B------:R0:W-:Y:S01]  /*0540*/  STL.64 [R1+0x10], R16 ;  /* 0x0000101001007387 */ /* 0x0001e20000100a00 */
[----:B-1----:R-:W-:Y:S01]  /*0550*/  MOV R4, UR4 ;  /* 0x0000000400047c02 */ /* 0x002fe20008000f00 */
[----:B------:R-:W-:-:S07]  /*0560*/  IMAD.U32 R5, RZ, RZ, UR5 ;  /* 0x00000005ff057e24 */ /* 0x000fce000f8e00ff */
[----:B------:R-:W-:-:S07]  /*0570*/  LEPC R20, `(.L_x_8) ;  /* 0x000000001014794e */ /* 0x000fce0000000000 */
[----:B0-2---:R-:W-:Y:S05]  /*0580*/  CALL.ABS.NOINC R8 ;  /* 0x0000000008007343 */ /* 0x005fea0003c00000 */
.L_x_8:
[----:B------:R-:W-:Y:S01]  /*0590*/  ISETP.NE.AND P6, PT, R19, RZ, PT ;  /* 0x000000ff1300720c */ /* 0x000fe20003fc5270 */
[----:B------:R-:W-:-:S12]  /*05a0*/  BSSY.RECONVERGENT B6, `(.L_x_9) ;  /* 0x000000b000067945 */ /* 0x000fd80003800200 */
[----:B------:R-:W-:Y:S05]  /*05b0*/  @P6 BRA `(.L_x_10) ;  /* 0x0000000000246947 */ /* 0x000fea0003800000 */
[----:B------:R0:W-:Y:S01]  /*05c0*/  STL.64 [R1], R16 ;  /* 0x0000001001007387 */ /* 0x0001e20000100a00 */
[----:B------:R0:W1:Y:S01]  /*05d0*/  LDC.64 R8, c[0x4][R23] ;  /* 0x0100000017087b82 */ /* 0x0000620000000a00 */
[----:B------:R-:W2:Y:S01]  /*05e0*/  LDCU.64 UR4, c[0x4][0x20] ;  /* 0x01000400ff0477ac */ /* 0x000ea20008000a00 */
[----:B------:R-:W-:Y:S01]  /*05f0*/  MOV R6, R22 ;  /* 0x0000001600067202 */ /* 0x000fe20000000f00 */
[----:B------:R-:W-:Y:S02]  /*0600*/  IMAD.MOV.U32 R7, RZ, RZ, R2 ;  /* 0x000000ffff077224 */ /* 0x000fe400078e0002 */
[----:B--2---:R-:W-:Y:S02]  /*0610*/  IMAD.U32 R4, RZ, RZ, UR4 ;  /* 0x00000004ff047e24 */ /* 0x004fe4000f8e00ff */
[----:B0-----:R-:W-:-:S07]  /*0620*/  IMAD.U32 R5, RZ, RZ, UR5 ;  /* 0x00000005ff057e24 */ /* 0x001fce000f8e00ff */
[----:B------:R-:W-:-:S07]  /*0630*/  LEPC R20, `(.L_x_10) ;  /* 0x000000001014794e */ /* 0x000fce0000000000 */
[----:B-1----:R-:W-:Y:S05]  /*0640*/  CALL.ABS.NOINC R8 ;  /* 0x0000000008007343 */ /* 0x002fea0003c00000 */
.L_x_10:
[----:B------:R-:W-:Y:S05]  /*0650*/  BSYNC.RECONVERGENT B6 ;  /* 0x0000000000067941 */ /* 0x000fea0003800200 */
.L_x_9:
[----:B------:R-:W-:Y:S01]  /*0660*/  UMOV UR4, 0xffffffff ;  /* 0xffffffff00047882 */ /* 0x000fe20000000000 */
[----:B------:R-:W-:-:S04]  /*0670*/  ISETP.NE.AND P0, PT, R19, RZ, PT ;  /* 0x000000ff1300720c */ /* 0x000fc80003f05270 */
[----:B------:R-:W-:Y:S01]  /*0680*/  P2R R0, PR, RZ, 0x1 ;  /* 0x00000001ff007803 */ /* 0x000fe20000000000 */
[----:B------:R-:W-:Y:S08]  /*0690*/  BRA.DIV UR4, `(.L_x_11) ;  /* 0x0000000a04307947 */ /* 0x000ff0000b800000 */
[----:B------:R0:W1:Y:S04]  /*06a0*/  SHFL.DOWN PT, R3, R17, 0x4, 0x1f ;  /* 0x08801f0011037f89 */ /* 0x00006800000e0000 */
[----:B------:R0:W2:Y:S02]  /*06b0*/  SHFL.DOWN PT, R14, R16, 0x4, 0x1f ;  /* 0x08801f00100e7f89 */ /* 0x0000a400000e0000 */
.L_x_33:
[----:B-1----:R-:W-:Y:S02]  /*06c0*/  IMAD.MOV.U32 R15, RZ, RZ, R3 ;  /* 0x000000ffff0f7224 */ /* 0x002fe400078e0003 */
[----:B------:R-:W-:Y:S02]  /*06d0*/  HFMA2 R18, -RZ, RZ, 0, 2.384185791015625e-07 ;  /* 0x00000004ff127431 */ /* 0x000fe400000001ff */
[----:B------:R-:W-:Y:S01]  /*06e0*/  VIADD R0, R19, 0x4 ;  /* 0x0000000413007836 */ /* 0x000fe20000000000 */
[----:B------:R-:W-:Y:S01]  /*06f0*/  MOV R23, 0x0 ;  /* 0x0000000000177802 */ /* 0x000fe20000000f00 */
[----:B------:R-:W1:Y:S01]  /*0700*/  LDCU.64 UR4, c[0x4][0x18] ;  /* 0x01000300ff0477ac */ /* 0x000e620008000a00 */
[----:B------:R-:W-:Y:S01]  /*0710*/  IMAD.MOV.U32 R6, RZ, RZ, R22 ;  /* 0x000000ffff067224 */ /* 0x000fe200078e0016 */
[----:B0-2---:R-:W-:Y:S01]  /*0720*/  DADD R16, R16, R14 ;  /* 0x0000000010107229 */ /* 0x005fe2000000000e */
[----:B------:R0:W-:Y:S01]  /*0730*/  STL [R1+0x8], R0 ;  /* 0x0000080001007387 */ /* 0x0001e20000100800 */
[----:B------:R0:W2:Y:S01]  /*0740*/  LDC.64 R8, c[0x4][R23] ;  /* 0x0100000017087b82 */ /* 0x0000a20000000a00 */
[----:B------:R-:W-:-:S02]  /*0750*/  IMAD.MOV.U32 R7, RZ, RZ, R2 ;  /* 0x000000ffff077224 */ /* 0x000fc400078e0002 */
[----:B------:R0:W-:Y:S04]  /*0760*/  STL.64 [R1], R18 ;  /* 0x0000001201007387 */ /* 0x0001e80000100a00 */
[----:B------:R0:W-:Y:S01]  /*0770*/  STL.64 [R1+0x10], R16 ;  /* 0x0000101001007387 */ /* 0x0001e20000100a00 */
[----:B-1----:R-:W-:Y:S01]  /*0780*/  IMAD.U32 R4, RZ, RZ, UR4 ;  /* 0x00000004ff047e24 */ /* 0x002fe2000f8e00ff */
[----:B------:R-:W-:-:S07]  /*0790*/  MOV R5, UR5 ;  /* 0x0000000500057c02 */ /* 0x000fce0008000f00 */
[----:B------:R-:W-:-:S07]  /*07a0*/  LEPC R20, `(.L_x_12) ;  /* 0x000000001014794e */ /* 0x000fce0000000000 */
[----:B0-2---:R-:W-:Y:S05]  /*07b0*/  CALL.ABS.NOINC R8 ;  /* 0x0000000008007343 */ /* 0x005fea0003c00000 */
.L_x_12:
[----:B------:R-:W-:Y:S01]  /*07c0*/  ISETP.NE.AND P6, PT, R19, RZ, PT ;  /* 0x000000ff1300720c */ /* 0x000fe20003fc5270 */
[----:B------:R-:W-:-:S12]  /*07d0*/  BSSY.RECONVERGENT B6, `(.L_x_13) ;  /* 0x000000b000067945 */ /* 0x000fd80003800200 */
[----:B------:R-:W-:Y:S05]  /*07e0*/  @P6 BRA `(.L_x_14) ;  /* 0x0000000000246947 */ /* 0x000fea0003800000 */
[----:B------:R0:W-:Y:S01]  /*07f0*/  STL.64 [R1], R16 ;  /* 0x0000001001007387 */ /* 0x0001e20000100a00 */
[----:B------:R0:W1:Y:S01]  /*0800*/  LDC.64 R8, c[0x4][R23] ;  /* 0x0100000017087b82 */ /* 0x0000620000000a00 */
[----:B------:R-:W2:Y:S01]  /*0810*/  LDCU.64 UR4, c[0x4][0x20] ;  /* 0x01000400ff0477ac */ /* 0x000ea20008000a00 */
[----:B------:R-:W-:Y:S01]  /*0820*/  IMAD.MOV.U32 R6, RZ, RZ, R22 ;  /* 0x000000ffff067224 */ /* 0x000fe200078e0016 */
[----:B------:R-:W-:Y:S02]  /*0830*/  MOV R7, R2 ;  /* 0x0000000200077202 */ /* 0x000fe40000000f00 */
[----:B--2---:R-:W-:Y:S01]  /*0840*/  MOV R4, UR4 ;  /* 0x0000000400047c02 */ /* 0x004fe20008000f00 */
[----:B0-----:R-:W-:-:S07]  /*0850*/  IMAD.U32 R5, RZ, RZ, UR5 ;  /* 0x00000005ff057e24 */ /* 0x001fce000f8e00ff */
[----:B------:R-:W-:-:S07]  /*0860*/  LEPC R20, `(.L_x_14) ;  /* 0x000000001014794e */ /* 0x000fce0000000000 */
[----:B-1----:R-:W-:Y:S05]  /*0870*/  CALL.ABS.NOINC R8 ;  /* 0x0000000008007343 */ /* 0x002fea0003c00000 */
.L_x_14:
[----:B------:R-:W-:Y:S05]  /*0880*/  BSYNC.RECONVERGENT B6 ;  /* 0x0000000000067941 */ /* 0x000fea0003800200 */
.L_x_13:
[----:B------:R-:W-:Y:S01]  /*0890*/  UMOV UR4, 0xffffffff ;  /* 0xffffffff00047882 */ /* 0x000fe20000000000 */
[----:B------:R-:W-:-:S04]  /*08a0*/  ISETP.NE.AND P0, PT, R19, RZ, PT ;  /* 0x000000ff1300720c */ /* 0x000fc80003f05270 */
[----:B------:R-:W-:Y:S01]  /*08b0*/  P2R R0, PR, RZ, 0x1 ;  /* 0x00000001ff007803 */ /* 0x000fe20000000000 */
[----:B------:R-:W-:Y:S08]  /*08c0*/  BRA.DIV UR4, `(.L_x_15) ;  /* 0x0000000604ec7947 */ /* 0x000ff0000b800000 */
[----:B------:R0:W1:Y:S04]  /*08d0*/  SHFL.DOWN PT, R3, R17, 0x2, 0x1f ;  /* 0x08401f0011037f89 */ /* 0x00006800000e0000 */
[----:B------:R0:W2:Y:S02]  /*08e0*/  SHFL.DOWN PT, R14, R16, 0x2, 0x1f ;  /* 0x08401f00100e7f89 */ /* 0x0000a400000e0000 */
.L_x_37:
[----:B-1----:R-:W-:Y:S01]  /*08f0*/  IMAD.MOV.U32 R15, RZ, RZ, R3 ;  /* 0x000000ffff0f7224 */ /* 0x002fe200078e0003 */
[----:B------:R-:W-:Y:S01]  /*0900*/  IADD3 R0, PT, PT, R19, 0x2, RZ ;  /* 0x0000000213007810 */ /* 0x000fe20007ffe0ff */
[----:B------:R-:W-:Y:S01]  /*0910*/  IMAD.MOV.U32 R18, RZ, RZ, 0x2 ;  /* 0x00000002ff127424 */ /* 0x000fe200078e00ff */
[----:B------:R-:W-:Y:S01]  /*0920*/  MOV R23, 0x0 ;  /* 0x0000000000177802 */ /* 0x000fe20000000f00 */
[----:B------:R-:W1:Y:S01]  /*0930*/  LDCU.64 UR4, c[0x4][0x18] ;  /* 0x01000300ff0477ac */ /* 0x000e620008000a00 */
[----:B------:R-:W-:Y:S01]  /*0940*/  MOV R6, R22 ;  /* 0x0000001600067202 */ /* 0x000fe20000000f00 */
[----:B0-2---:R-:W-:Y:S01]  /*0950*/  DADD R16, R16, R14 ;  /* 0x0000000010107229 */ /* 0x005fe2000000000e */
[----:B------:R0:W-:Y:S01]  /*0960*/  STL.64 [R1], R18 ;  /* 0x0000001201007387 */ /* 0x0001e20000100a00 */
[----:B------:R0:W2:Y:S01]  /*0970*/  LDC.64 R8, c[0x4][R23] ;  /* 0x0100000017087b82 */ /* 0x0000a20000000a00 */
[----:B------:R-:W-:Y:S02]  /*0980*/  IMAD.MOV.U32 R7, RZ, RZ, R2 ;  /* 0x000000ffff077224 */ /* 0x000fe400078e0002 */
[----:B------:R0:W-:Y:S04]  /*0990*/  STL [R1+0x8], R0 ;  /* 0x0000080001007387 */ /* 0x0001e80000100800 */
[----:B------:R0:W-:Y:S01]  /*09a0*/  STL.64 [R1+0x10], R16 ;  /* 0x0000101001007387 */ /* 0x0001e20000100a00 */
[----:B-1----:R-:W-:-:S02]  /*09b0*/  IMAD.U32 R4, RZ, RZ, UR4 ;  /* 0x00000004ff047e24 */ /* 0x002fc4000f8e00ff */
[----:B------:R-:W-:-:S07]  /*09c0*/  IMAD.U32 R5, RZ, RZ, UR5 ;  /* 0x00000005ff057e24 */ /* 0x000fce000f8e00ff */
[----:B------:R-:W-:-:S07]  /*09d0*/  LEPC R20, `(.L_x_16) ;  /* 0x000000001014794e */ /* 0x000fce0000000000 */
[----:B0-2---:R-:W-:Y:S05]  /*09e0*/  CALL.ABS.NOINC R8 ;  /* 0x0000000008007343 */ /* 0x005fea0003c00000 */
.L_x_16:
        /* <DEDUP_REMOVED lines=12> */
.L_x_18:
[----:B------:R-:W-:Y:S05]  /*0ab0*/  BSYNC.RECONVERGENT B6 ;  /* 0x0000000000067941 */ /* 0x000fea0003800200 */
.L_x_17:
[----:B------:R-:W-:Y:S01]  /*0ac0*/  UMOV UR4, 0xffffffff ;  /* 0xffffffff00047882 */ /* 0x000fe20000000000 */
[----:B------:R-:W-:-:S04]  /*0ad0*/  ISETP.NE.AND P0, PT, R19, RZ, PT ;  /* 0x000000ff1300720c */ /* 0x000fc80003f05270 */
[----:B------:R-:W-:Y:S01]  /*0ae0*/  P2R R0, PR, RZ, 0x1 ;  /* 0x00000001ff007803 */ /* 0x000fe20000000000 */
[----:B------:R-:W-:Y:S08]  /*0af0*/  BRA.DIV UR4, `(.L_x_19) ;  /* 0x0000000604a87947 */ /* 0x000ff0000b800000 */
[----:B------:R0:W1:Y:S04]  /*0b00*/  SHFL.DOWN PT, R3, R17, 0x1, 0x1f ;  /* 0x08201f0011037f89 */ /* 0x00006800000e0000 */
[----:B------:R0:W2:Y:S02]  /*0b10*/  SHFL.DOWN PT, R14, R16, 0x1, 0x1f ;  /* 0x08201f00100e7f89 */ /* 0x0000a400000e0000 */
.L_x_41:
[----:B-1----:R-:W-:Y:S01]  /*0b20*/  MOV R15, R3 ;  /* 0x00000003000f7202 */ /* 0x002fe20000000f00 */
[----:B------:R-:W-:Y:S01]  /*0b30*/  IMAD.MOV.U32 R9, RZ, RZ, R19 ;  /* 0x000000ffff097224 */ /* 0x000fe200078e0013 */
[----:B------:R-:W-:Y:S01]  /*0b40*/  IADD3 R0, PT, PT, R19, 0x1, RZ ;  /* 0x0000000113007810 */ /* 0x000fe20007ffe0ff */
[----:B------:R-:W-:Y:S01]  /*0b50*/  IMAD.MOV.U32 R8, RZ, RZ, 0x1 ;  /* 0x00000001ff087424 */ /* 0x000fe200078e00ff */
[----:B------:R-:W-:Y:S01]  /*0b60*/  MOV R18, 0x0 ;  /* 0x0000000000127802 */ /* 0x000fe20000000f00 */
[----:B------:R-:W1:Y:S01]  /*0b70*/  LDCU.64 UR4, c[0x4][0x18] ;  /* 0x01000300ff0477ac */ /* 0x000e620008000a00 */
[----:B0-2---:R-:W-:Y:S01]  /*0b80*/  DADD R16, R16, R14 ;  /* 0x0000000010107229 */ /* 0x005fe2000000000e */
[----:B------:R0:W-:Y:S01]  /*0b90*/  STL [R1+0x8], R0 ;  /* 0x0000080001007387 */ /* 0x0001e20000100800 */
[----:B------:R0:W2:Y:S01]  /*0ba0*/  LDC.64 R10, c[0x4][R18] ;  /* 0x01000000120a7b82 */ /* 0x0000a20000000a00 */
[----:B------:R-:W-:Y:S01]  /*0bb0*/  MOV R6, R22 ;  /* 0x0000001600067202 */ /* 0x000fe20000000f00 */
[----:B------:R-:W-:Y:S01]  /*0bc0*/  IMAD.MOV.U32 R7, RZ, RZ, R2 ;  /* 0x000000ffff077224 */ /* 0x000fe200078e0002 */
[----:B------:R0:W-:Y:S04]  /*0bd0*/  STL.64 [R1], R8 ;  /* 0x0000000801007387 */ /* 0x0001e80000100a00 */
[----:B------:R0:W-:Y:S01]  /*0be0*/  STL.64 [R1+0x10], R16 ;  /* 0x0000101001007387 */ /* 0x0001e20000100a00 */
[----:B-1----:R-:W-:-:S02]  /*0bf0*/  IMAD.U32 R4, RZ, RZ, UR4 ;  /* 0x00000004ff047e24 */ /* 0x002fc4000f8e00ff */
[----:B------:R-:W-:-:S07]  /*0c00*/  IMAD.U32 R5, RZ, RZ, UR5 ;  /* 0x00000005ff057e24 */ /* 0x000fce000f8e00ff */
[----:B------:R-:W-:-:S07]  /*0c10*/  LEPC R20, `(.L_x_20) ;  /* 0x000000001014794e */ /* 0x000fce0000000000 */
[----:B0-2---:R-:W-:Y:S05]  /*0c20*/  CALL.ABS.NOINC R10 ;  /* 0x000000000a007343 */ /* 0x005fea0003c00000 */
.L_x_20:
[----:B------:R-:W-:-:S13]  /*0c30*/  ISETP.NE.AND P6, PT, R19, RZ, PT ;  /* 0x000000ff1300720c */ /* 0x000fda0003fc5270 */
[----:B------:R-:W-:Y:S05]  /*0c40*/  @P6 EXIT ;  /* 0x000000000000694d */ /* 0x000fea0003800000 */
        /* <DEDUP_REMOVED lines=9> */
.L_x_21:
[----:B------:R0:W-:Y:S01]  /*0ce0*/  STL.64 [R1], R16 ;  /* 0x0000001001007387 */ /* 0x0001e20000100a00 */
[----:B------:R-:W1:Y:S01]  /*0cf0*/  LDC.64 R18, c[0x4][R18] ;  /* 0x0100000012127b82 */ /* 0x000e620000000a00 */
[----:B------:R-:W2:Y:S01]  /*0d00*/  LDCU.64 UR4, c[0x4][0x30] ;  /* 0x01000600ff0477ac */ /* 0x000ea20008000a00 */
[----:B------:R-:W-:Y:S01]  /*0d10*/  IMAD.MOV.U32 R6, RZ, RZ, R22 ;  /* 0x000000ffff067224 */ /* 0x000fe200078e0016 */
[----:B------:R-:W-:Y:S02]  /*0d20*/  MOV R7, R2 ;  /* 0x0000000200077202 */ /* 0x000fe40000000f00 */
[----:B--2---:R-:W-:Y:S01]  /*0d30*/  MOV R4, UR4 ;  /* 0x0000000400047c02 */ /* 0x004fe20008000f00 */
[----:B0-----:R-:W-:-:S07]  /*0d40*/  IMAD.U32 R5, RZ, RZ, UR5 ;  /* 0x00000005ff057e24 */ /* 0x001fce000f8e00ff */
[----:B------:R-:W-:-:S07]  /*0d50*/  LEPC R20, `(.L_x_22) ;  /* 0x000000001014794e */ /* 0x000fce0000000000 */
[----:B-1----:R-:W-:Y:S05]  /*0d60*/  CALL.ABS.NOINC R18 ;  /* 0x0000000012007343 */ /* 0x002fea0003c00000 */
.L_x_22:
[----:B------:R-:W-:Y:S05]  /*0d70*/  EXIT ;  /* 0x000000000000794d */ /* 0x000fea0003800000 */
.L_x_3:
[----:B------:R-:W-:Y:S01]  /*0d80*/  IMAD.MOV.U32 R12, RZ, RZ, 0x10 ;  /* 0x00000010ff0c7424 */ /* 0x000fe200078e00ff */
[----:B------:R-:W-:Y:S01]  /*0d90*/  MOV R15, 0xffffffff ;  /* 0xffffffff000f7802 */ /* 0x000fe20000000f00 */
[----:B------:R-:W-:-:S07]  /*0da0*/  IMAD.MOV.U32 R11, RZ, RZ, 0x1f ;  /* 0x0000001fff0b7424 */ /* 0x000fce00078e00ff */
[----:B------:R-:W-:Y:S05]  /*0db0*/  WARPSYNC.COLLECTIVE R15, `(.L_x_23) ;  /* 0x000000000f087348 */ /* 0x000fea0003c00000 */
[----:B------:R0:W1:Y:S02]  /*0dc0*/  SHFL.DOWN P6, R14, R13, R12, R11 ;  /* 0x0800000c0d0e7389 */ /* 0x00006400000c000b */
[----:B01----:R-:W-:Y:S05]  /*0dd0*/  ENDCOLLECTIVE ;  /* 0x000000000000791b */ /* 0x003fea0003800000 */
.L_x_23:
[----:B------:R-:W-:Y:S02]  /*0de0*/  IMAD.MOV.U32 R13, RZ, RZ, RZ ;  /* 0x000000ffff0d7224 */ /* 0x000fe400078e00ff */
[----:B------:R-:W-:-:S07]  /*0df0*/  IMAD.MOV.U32 R3, RZ, RZ, R14 ;  /* 0x000000ffff037224 */ /* 0x000fce00078e000e */
[----:B------:R-:W-:Y:S05]  /*0e00*/  WARPSYNC.COLLECTIVE R15, `(.L_x_24) ;  /* 0x000000000f087348 */ /* 0x000fea0003c00000 */
[----:B------:R0:W1:Y:S02]  /*0e10*/  SHFL.DOWN P6, R14, R13, R12, R11 ;  /* 0x0800000c0d0e7389 */ /* 0x00006400000c000b */
[----:B01----:R-:W-:Y:S05]  /*0e20*/  ENDCOLLECTIVE ;  /* 0x000000000000791b */ /* 0x003fea0003800000 */
.L_x_24:
[----:B------:R-:W-:Y:S05]  /*0e30*/  BRA `(.L_x_25) ;  /* 0xfffffff400087947 */ /* 0x000fea000383ffff */
.L_x_7:
[----:B------:R-:W-:Y:S01]  /*0e40*/  BSSY B0, `(.L_x_26) ;  /* 0x0000008000007945 */ /* 0x000fe20003800000 */
[----:B------:R-:W-:Y:S01]  /*0e50*/  MOV R13, R17 ;  /* 0x00000011000d7202 */ /* 0x000fe20000000f00 */
[----:B------:R-:W-:Y:S01]  /*0e60*/  IMAD.MOV.U32 R12, RZ, RZ, 0x8 ;  /* 0x00000008ff0c7424 */ /* 0x000fe200078e00ff */
[----:B------:R-:W-:Y:S01]  /*0e70*/  MOV R15, 0xffffffff ;  /* 0xffffffff000f7802 */ /* 0x000fe20000000f00 */
[----:B------:R-:W-:-:S07]  /*0e80*/  IMAD.MOV.U32 R11, RZ, RZ, 0x1f ;  /* 0x0000001fff0b7424 */ /* 0x000fce00078e00ff */
[----:B------:R-:W-:Y:S05]  /*0e90*/  WARPSYNC.COLLECTIVE R15, `(.L_x_27) ;  /* 0x000000000f087348 */ /* 0x000fea0003c00000 */
[----:B------:R0:W1:Y:S02]  /*0ea0*/  SHFL.DOWN P6, R14, R13, R12, R11 ;  /* 0x0800000c0d0e7389 */ /* 0x00006400000c000b */
[----:B01----:R-:W-:Y:S05]  /*0eb0*/  ENDCOLLECTIVE ;  /* 0x000000000000791b */ /* 0x003fea0003800000 */
.L_x_27:
[----:B------:R-:W-:Y:S05]  /*0ec0*/  BSYNC B0 ;  /* 0x0000000000007941 */ /* 0x000fea0003800000 */
.L_x_26:
[----:B------:R-:W-:Y:S02]  /*0ed0*/  HFMA2 R12, -RZ, RZ, 0, 4.76837158203125e-07 ;  /* 0x00000008ff0c7431 */ /* 0x000fe400000001ff */
[----:B------:R-:W-:Y:S02]  /*0ee0*/  IMAD.MOV.U32 R13, RZ, RZ, R16 ;  /* 0x000000ffff0d7224 */ /* 0x000fe400078e0010 */
[----:B------:R-:W-:Y:S02]  /*0ef0*/  IMAD.MOV.U32 R11, RZ, RZ, 0x1f ;  /* 0x0000001fff0b7424 */ /* 0x000fe400078e00ff */
[----:B------:R-:W-:Y:S02]  /*0f00*/  IMAD.MOV.U32 R15, RZ, RZ, -0x1 ;  /* 0xffffffffff0f7424 */ /* 0x000fe400078e00ff */
[----:B------:R-:W-:-:S07]  /*0f10*/  IMAD.MOV.U32 R3, RZ, RZ, R14 ;  /* 0x000000ffff037224 */ /* 0x000fce00078e000e */
[----:B------:R-:W-:Y:S05]  /*0f20*/  WARPSYNC.COLLECTIVE R15, `(.L_x_28) ;  /* 0x000000000f087348 */ /* 0x000fea0003c00000 */
[----:B------:R0:W1:Y:S02]  /*0f30*/  SHFL.DOWN P6, R14, R13, R12, R11 ;  /* 0x0800000c0d0e7389 */ /* 0x00006400000c000b */
[----:B01----:R-:W-:Y:S05]  /*0f40*/  ENDCOLLECTIVE ;  /* 0x000000000000791b */ /* 0x003fea0003800000 */
.L_x_28:
[----:B------:R-:W-:Y:S05]  /*0f50*/  BRA `(.L_x_29) ;  /* 0xfffffff4004c7947 */ /* 0x000fea000383ffff */
.L_x_11:
        /* <DEDUP_REMOVED lines=8> */
.L_x_31:
[----:B------:R-:W-:Y:S05]  /*0fe0*/  BSYNC B0 ;  /* 0x0000000000007941 */ /* 0x000fea0003800000 */
.L_x_30:
[----:B------:R-:W-:Y:S02]  /*0ff0*/  HFMA2 R12, -RZ, RZ, 0, 2.384185791015625e-07 ;  /* 0x00000004ff0c7431 */ /* 0x000fe400000001ff */
[----:B------:R-:W-:Y:S02]  /*1000*/  IMAD.MOV.U32 R13, RZ, RZ, R16 ;  /* 0x000000ffff0d7224 */ /* 0x000fe400078e0010 */
[----:B------:R-:W-:Y:S02]  /*1010*/  IMAD.MOV.U32 R11, RZ, RZ, 0x1f ;  /* 0x0000001fff0b7424 */ /* 0x000fe400078e00ff */
[----:B------:R-:W-:Y:S02]  /*1020*/  IMAD.MOV.U32 R15, RZ, RZ, -0x1 ;  /* 0xffffffffff0f7424 */ /* 0x000fe400078e00ff */
[----:B------:R-:W-:-:S07]  /*1030*/  IMAD.MOV.U32 R3, RZ, RZ, R14 ;  /* 0x000000ffff037224 */ /* 0x000fce00078e000e */
[----:B------:R-:W-:Y:S05]  /*1040*/  WARPSYNC.COLLECTIVE R15, `(.L_x_32) ;  /* 0x000000000f087348 */ /* 0x000fea0003c00000 */
[----:B------:R0:W1:Y:S02]  /*1050*/  SHFL.DOWN P6, R14, R13, R12, R11 ;  /* 0x0800000c0d0e7389 */ /* 0x00006400000c000b */
[----:B01----:R-:W-:Y:S05]  /*1060*/  ENDCOLLECTIVE ;  /* 0x000000000000791b */ /* 0x003fea0003800000 */
.L_x_32:
[----:B------:R-:W-:Y:S05]  /*1070*/  BRA `(.L_x_33) ;  /* 0xfffffff400907947 */ /* 0x000fea000383ffff */
.L_x_15:
        /* <DEDUP_REMOVED lines=8> */
.L_x_35:
[----:B------:R-:W-:Y:S05]  /*1100*/  BSYNC B0 ;  /* 0x0000000000007941 */ /* 0x000fea0003800000 */
.L_x_34:
[----:B------:R-:W-:Y:S02]  /*1110*/  HFMA2 R12, -RZ, RZ, 0, 1.1920928955078125e-07 ;  /* 0x00000002ff0c7431 */ /* 0x000fe400000001ff */
[----:B------:R-:W-:Y:S02]  /*1120*/  IMAD.MOV.U32 R13, RZ, RZ, R16 ;  /* 0x000000ffff0d7224 */ /* 0x000fe400078e0010 */
[----:B------:R-:W-:Y:S02]  /*1130*/  IMAD.MOV.U32 R11, RZ, RZ, 0x1f ;  /* 0x0000001fff0b7424 */ /* 0x000fe400078e00ff */
[----:B------:R-:W-:Y:S02]  /*1140*/  IMAD.MOV.U32 R15, RZ, RZ, -0x1 ;  /* 0xffffffffff0f7424 */ /* 0x000fe400078e00ff */
[----:B------:R-:W-:-:S07]  /*1150*/  IMAD.MOV.U32 R3, RZ, RZ, R14 ;  /* 0x000000ffff037224 */ /* 0x000fce00078e000e */
[----:B------:R-:W-:Y:S05]  /*1160*/  WARPSYNC.COLLECTIVE R15, `(.L_x_36) ;  /* 0x000000000f087348 */ /* 0x000fea0003c00000 */
[----:B------:R0:W1:Y:S02]  /*1170*/  SHFL.DOWN P6, R14, R13, R12, R11 ;  /* 0x0800000c0d0e7389 */ /* 0x00006400000c000b */
[----:B01----:R-:W-:Y:S05]  /*1180*/  ENDCOLLECTIVE ;  /* 0x000000000000791b */ /* 0x003fea0003800000 */
.L_x_36:
[----:B------:R-:W-:Y:S05]  /*1190*/  BRA `(.L_x_37) ;  /* 0xfffffff400d47947 */ /* 0x000fea000383ffff */
.L_x_19:
[----:B------:R-:W-:Y:S01]  /*11a0*/  HFMA2 R11, -RZ, RZ, 0, 1.847743988037109375e-06 ;  /* 0x0000001fff0b7431 */ /* 0x000fe200000001ff */
[----:B------:R-:W-:Y:S01]  /*11b0*/  BSSY B0, `(.L_x_38) ;  /* 0x0000007000007945 */ /* 0x000fe20003800000 */
[----:B------:R-:W-:Y:S01]  /*11c0*/  MOV R13, R17 ;  /* 0x00000011000d7202 */ /* 0x000fe20000000f00 */
[----:B------:R-:W-:Y:S02]  /*11d0*/  IMAD.MOV.U32 R12, RZ, RZ, 0x1 ;  /* 0x00000001ff0c7424 */ /* 0x000fe400078e00ff */
[----:B------:R-:W-:-:S07]  /*11e0*/  IMAD.MOV.U32 R15, RZ, RZ, -0x1 ;  /* 0xffffffffff0f7424 */ /* 0x000fce00078e00ff */
[----:B------:R-:W-:Y:S05]  /*11f0*/  WARPSYNC.COLLECTIVE R15, `(.L_x_39) ;  /* 0x000000000f087348 */ /* 0x000fea0003c00000 */
[----:B------:R0:W1:Y:S02]  /*1200*/  SHFL.DOWN P6, R14, R13, R12, R11 ;  /* 0x0800000c0d0e7389 */ /* 0x00006400000c000b */
[----:B01----:R-:W-:Y:S05]  /*1210*/  ENDCOLLECTIVE ;  /* 0x000000000000791b */ /* 0x003fea0003800000 */
.L_x_39:
[----:B------:R-:W-:Y:S05]  /*1220*/  BSYNC B0 ;  /* 0x0000000000007941 */ /* 0x000fea0003800000 */
.L_x_38:
[----:B------:R-:W-:Y:S02]  /*1230*/  HFMA2 R12, -RZ, RZ, 0, 5.9604644775390625e-08 ;  /* 0x00000001ff0c7431 */ /* 0x000fe400000001ff */
[----:B------:R-:W-:Y:S01]  /*1240*/  IMAD.MOV.U32 R13, RZ, RZ, R16 ;  /* 0x000000ffff0d7224 */ /* 0x000fe200078e0010 */
[----:B------:R-:W-:Y:S01]  /*1250*/  MOV R15, 0xffffffff ;  /* 0xffffffff000f7802 */ /* 0x000fe20000000f00 */
[----:B------:R-:W-:Y:S01]  /*1260*/  IMAD.MOV.U32 R11, RZ, RZ, 0x1f ;  /* 0x0000001fff0b7424 */ /* 0x000fe200078e00ff */
[----:B------:R-:W-:-:S07]  /*1270*/  MOV R3, R14 ;  /* 0x0000000e00037202 */ /* 0x000fce0000000f00 */
[----:B------:R-:W-:Y:S05]  /*1280*/  WARPSYNC.COLLECTIVE R15, `(.L_x_40) ;  /* 0x000000000f087348 */ /* 0x000fea0003c00000 */
[----:B------:R0:W1:Y:S02]  /*1290*/  SHFL.DOWN P6, R14, R13, R12, R11 ;  /* 0x0800000c0d0e7389 */ /* 0x00006400000c000b */
[----:B01----:R-:W-:Y:S05]  /*12a0*/  ENDCOLLECTIVE ;  /* 0x000000000000791b */ /* 0x003fea0003800000 */
.L_x_40:
[----:B------:R-:W-:Y:S05]  /*12b0*/  BRA `(.L_x_41) ;  /* 0xfffffff800187947 */ /* 0x000fea000383ffff */
.L_x_42:
[----:B------:R-:W-:-:S00]  /*12c0*/  BRA `(.L_x_42) ;  /* 0xfffffffc00fc7947 */ /* 0x000fc0000383ffff */
[----:B------:R-:W-:-:S00]  /*12d0*/  NOP ;  /* 0x0000000000007918 */ /* 0x000fc00000000000 */
        /* <DEDUP_REMOVED lines=10> */
.L_x_86:


//--------------------- .text._Z13shflTutorial1v  --------------------------
	.section	.text._Z13shflTutorial1v,"ax",@progbits
	.align	128
        .global         _Z13shflTutorial1v
        .type           _Z13shflTutorial1v,@function
        .size           _Z13shflTutorial1v,(.L_x_87 - _Z13shflTutorial1v)
        .other          _Z13shflTutorial1v,@"STO_CUDA_ENTRY STV_DEFAULT"
_Z13shflTutorial1v:
.text._Z13shflTutorial1v:
[----:B------:R-:W0:Y:S01]  /*0000*/  LDC R1, c[0x0][0x37c] ;  /* 0x0000df00ff017b82 */ /* 0x000e220000000800 */
[----:B------:R-:W1:Y:S01]  /*0010*/  S2R R19, SR_TID.X ;  /* 0x0000000000137919 */ /* 0x000e620000002100 */
[----:B------:R-:W2:Y:S01]  /*0020*/  LDCU UR4, c[0x0][0x2f8] ;  /* 0x00005f00ff0477ac */ /* 0x000ea20008000800 */
[----:B0-----:R-:W-:Y:S01]  /*0030*/  VIADD R1, R1, 0xffffffe8 ;  /* 0xffffffe801017836 */ /* 0x001fe20000000000 */
[----:B------:R-:W-:Y:S01]  /*0040*/  MOV R18, 0x0 ;  /* 0x0000000000127802 */ /* 0x000fe20000000f00 */
[----:B------:R-:W0:Y:S03]  /*0050*/  LDCU UR5, c[0x0][0x2fc] ;  /* 0x00005f80ff0577ac */ /* 0x000e260008000800 */
[----:B------:R3:W4:Y:S01]  /*0060*/  LDC.64 R8, c[0x4][R18] ;  /* 0x0100000012087b82 */ /* 0x0007220000000a00 */
[----:B------:R-:W5:Y:S01]  /*0070*/  LDCU.64 UR6, c[0x4][0x8] ;  /* 0x01000100ff0677ac */ /* 0x000f620008000a00 */
[----:B--2---:R-:W-:-:S05]  /*0080*/  IADD3 R22, P0, PT, R1, UR4, RZ ;  /* 0x0000000401167c10 */ /* 0x004fca000ff1e0ff */
[----:B0-----:R-:W-:Y:S02]  /*0090*/  IMAD.X R2, RZ, RZ, UR5, P0 ;  /* 0x00000005ff027e24 */ /* 0x001fe400080e06ff */
[----:B------:R-:W-:Y:S01]  /*00a0*/  IMAD.MOV.U32 R6, RZ, RZ, R22 ;  /* 0x000000ffff067224 */ /* 0x000fe200078e0016 */
[----:B-----5:R-:W-:Y:S01]  /*00b0*/  MOV R4, UR6 ;  /* 0x0000000600047c02 */ /* 0x020fe20008000f00 */
[----:B------:R-:W-:Y:S01]  /*00c0*/  IMAD.U32 R5, RZ, RZ, UR7 ;  /* 0x00000007ff057e24 */ /* 0x000fe2000f8e00ff */
[----:B------:R-:W-:Y:S01]  /*00d0*/  MOV R7, R2 ;  /* 0x0000000200077202 */ /* 0x000fe20000000f00 */
[----:B-1----:R-:W0:Y:S01]  /*00e0*/  I2F.F64.U32 R16, R19 ;  /* 0x0000001300107312 */ /* 0x002e220000201800 */
[----:B------:R3:W-:Y:S04]  /*00f0*/  STL [R1], R19 ;  /* 0x0000001301007387 */ /* 0x0007e80000100800 */
[----:B0-----:R3:W-:Y:S02]  /*0100*/  STL.64 [R1+0x8], R16 ;  /* 0x0000081001007387 */ /* 0x0017e40000100a00 */
[----:B------:R-:W-:-:S07]  /*0110*/  LEPC R20, `(.L_x_43) ;  /* 0x000000001014794e */ /* 0x000fce0000000000 */
[----:B---34-:R-:W-:Y:S05]  /*0120*/  CALL.ABS.NOINC R8 ;  /* 0x0000000008007343 */ /* 0x018fea0003c00000 */
.L_x_43:
[----:B------:R-:W-:Y:S01]  /*0130*/  ISETP.NE.AND P0, PT, R19, RZ, PT ;  /* 0x000000ff1300720c */ /* 0x000fe20003f05270 */
[----:B------:R-:W-:-:S12]  /*0140*/  BSSY.RECONVERGENT B6, `(.L_x_44) ;  /* 0x0000009000067945 */ /* 0x000fd80003800200 */
[----:B------:R-:W-:Y:S05]  /*0150*/  @P0 BRA `(.L_x_45) ;  /* 0x00000000001c0947 */ /* 0x000fea0003800000 */
[----:B------:R0:W1:Y:S01]  /*0160*/  LDC.64 R8, c[0x4][R18] ;  /* 0x0100000012087b82 */ /* 0x0000620000000a00 */
[----:B------:R-:W2:Y:S01]  /*0170*/  LDCU.64 UR4, c[0x4][0x10] ;  /* 0x01000200ff0477ac */ /* 0x000ea20008000a00 */
[----:B------:R-:W-:Y:S01]  /*0180*/  CS2R R6, SRZ ;  /* 0x0000000000067805 */ /* 0x000fe2000001ff00 */
[----:B--2---:R-:W-:Y:S02]  /*0190*/  IMAD.U32 R4, RZ, RZ, UR4 ;  /* 0x00000004ff047e24 */ /* 0x004fe4000f8e00ff */
[----:B0-----:R-:W-:-:S07]  /*01a0*/  IMAD.U32 R5, RZ, RZ, UR5 ;  /* 0x00000005ff057e24 */ /* 0x001fce000f8e00ff */
[----:B------:R-:W-:-:S07]  /*01b0*/  LEPC R20, `(.L_x_45) ;  /* 0x000000001014794e */ /* 0x000fce0000000000 */
[----:B-1----:R-:W-:Y:S05]  /*01c0*/  CALL.ABS.NOINC R8 ;  /* 0x0000000008007343 */ /* 0x002fea0003c00000 */
.L_x_45:
[----:B------:R-:W-:Y:S05]  /*01d0*/  BSYNC.RECONVERGENT B6 ;  /* 0x0000000000067941 */ /* 0x000fea0003800200 */
.L_x_44:
[----:B------:R-:W-:Y:S01]  /*01e0*/  UMOV UR4, 0xffffffff ;  /* 0xffffffff00047882 */ /* 0x000fe20000000000 */
[----:B------:R-:W-:-:S04]  /*01f0*/  ISETP.NE.AND P0, PT, R19, RZ, PT ;  /* 0x000000ff1300720c */ /* 0x000fc80003f05270 */
[----:B------:R-:W-:Y:S01]  /*0200*/  P2R R0, PR, RZ, 0x1 ;  /* 0x00000001ff007803 */ /* 0x000fe20000000000 */
[----:B------:R-:W-:Y:S08]  /*0210*/  BRA.DIV UR4, `(.L_x_46) ;  /* 0x0000000a04d07947 */ /* 0x000ff0000b800000 */
[----:B------:R0:W1:Y:S04]  /*0220*/  SHFL.DOWN PT, R3, R17, 0x10, 0x1f ;  /* 0x0a001f0011037f89 */ /* 0x00006800000e0000 */
[----:B------:R0:W2:Y:S02]  /*0230*/  SHFL.DOWN PT, R14, R16, 0x10, 0x1f ;  /* 0x0a001f00100e7f89 */ /* 0x0000a400000e0000 */
.L_x_68:
[----:B-1----:R-:W-:Y:S01]  /*0240*/  MOV R15, R3 ;  /* 0x00000003000f7202 */ /* 0x002fe20000000f00 */
[----:B------:R-:W-:Y:S01]  /*0250*/  VIADD R0, R19, 0x10 ;  /* 0x0000001013007836 */ /* 0x000fe20000000000 */
[----:B------:R-:W-:Y:S01]  /*0260*/  MOV R23, 0x0 ;  /* 0x0000000000177802 */ /* 0x000fe20000000f00 */
[----:B------:R-:W-:Y:S01]  /*0270*/  IMAD.MOV.U32 R18, RZ, RZ, 0x10 ;  /* 0x00000010ff127424 */ /* 0x000fe200078e00ff */
[----:B------:R-:W1:Y:S01]  /*0280*/  LDCU.64 UR4, c[0x4][0x18] ;  /* 0x01000300ff0477ac */ /* 0x000e620008000a00 */
[----:B------:R-:W-:Y:S01]  /*0290*/  IMAD.MOV.U32 R6, RZ, RZ, R22 ;  /* 0x000000ffff067224 */ /* 0x000fe200078e0016 */
[----:B0-2---:R-:W-:Y:S01]  /*02a0*/  DADD R16, R16, R14 ;  /* 0x0000000010107229 */ /* 0x005fe2000000000e */
[----:B------:R0:W-:Y:S01]  /*02b0*/  STL [R1+0x8], R0 ;  /* 0x0000080001007387 */ /* 0x0001e20000100800 */
[----:B------:R0:W2:Y:S01]  /*02c0*/  LDC.64 R8, c[0x4][R23] ;  /* 0x0100000017087b82 */ /* 0x0000a20000000a00 */
[----:B------:R-:W-:Y:S02]  /*02d0*/  MOV R7, R2 ;  /* 0x0000000200077202 */ /* 0x000fe40000000f00 */
[----:B------:R0:W-:Y:S04]  /*02e0*/  STL.64 [R1], R18 ;  /* 0x0000001201007387 */ /* 0x0001e80000100a00 */
[----:B------:R0:W-:Y:S01]  /*02f0*/  STL.64 [R1+0x10], R16 ;  /* 0x0000101001007387 */ /* 0x0001e20000100a00 */
[----:B-1----:R-:W-:Y:S01]  /*0300*/  MOV R4, UR4 ;  /* 0x0000000400047c02 */ /* 0x002fe20008000f00 */
[----:B------:R-:W-:-:S07]  /*0310*/  IMAD.U32 R5, RZ, RZ, UR5 ;  /* 0x00000005ff057e24 */ /* 0x000fce000f8e00ff */
[----:B------:R-:W-:-:S07]  /*0320*/  LEPC R20, `(.L_x_47) ;  /* 0x000000001014794e */ /* 0x000fce0000000000 */
[----:B0-2---:R-:W-:Y:S05]  /*0330*/  CALL.ABS.NOINC R8 ;  /* 0x0000000008007343 */ /* 0x005fea0003c00000 */
.L_x_47:
        /* <DEDUP_REMOVED lines=12> */
.L_x_49:
[----:B------:R-:W-:Y:S05]  /*0400*/  BSYNC.RECONVERGENT B6 ;  /* 0x0000000000067941 */ /* 0x000fea0003800200 */
.L_x_48:
[----:B------:R-:W-:Y:S01]  /*0410*/  UMOV UR4, 0xffffffff ;  /* 0xffffffff00047882 */ /* 0x000fe20000000000 */
[----:B------:R-:W-:-:S04]  /*0420*/  ISETP.NE.AND P0, PT, R19, RZ, PT ;  /* 0x000000ff1300720c */ /* 0x000fc80003f05270 */
[----:B------:R-:W-:Y:S01]  /*0430*/  P2R R0, PR, RZ, 0x1 ;  /* 0x00000001ff007803 */ /* 0x000fe20000000000 */
[----:B------:R-:W-:Y:S08]  /*0440*/  BRA.DIV UR4, `(.L_x_50) ;  /* 0x0000000a04787947 */ /* 0x000ff0000b800000 */
[----:B------:R0:W1:Y:S04]  /*0450*/  SHFL.DOWN PT, R3, R17, 0x8, 0x1f ;  /* 0x09001f0011037f89 */ /* 0x00006800000e0000 */
[----:B------:R0:W2:Y:S02]  /*0460*/  SHFL.DOWN PT, R14, R16, 0x8, 0x1f ;  /* 0x09001f00100e7f89 */ /* 0x0000a400000e0000 */
.L_x_72:
[----:B-1----:R-:W-:Y:S02]  /*0470*/  IMAD.MOV.U32 R15, RZ, RZ, R3 ;  /* 0x000000ffff0f7224 */ /* 0x002fe400078e0003 */
[----:B------:R-:W-:Y:S02]  /*0480*/  HFMA2 R18, -RZ, RZ, 0, 4.76837158203125e-07 ;  /* 0x00000008ff127431 */ /* 0x000fe400000001ff */
        /* <DEDUP_REMOVED lines=14> */
.L_x_51:
        /* <DEDUP_REMOVED lines=12> */
.L_x_53:
[----:B------:R-:W-:Y:S05]  /*0630*/  BSYNC.RECONVERGENT B6 ;  /* 0x0000000000067941 */ /* 0x000fea0003800200 */
.L_x_52:
[----:B------:R-:W-:Y:S01]  /*0640*/  UMOV UR4, 0xffffffff ;  /* 0xffffffff00047882 */ /* 0x000fe20000000000 */
[----:B------:R-:W-:-:S04]  /*0650*/  ISETP.NE.AND P0, PT, R19, RZ, PT ;  /* 0x000000ff1300720c */ /* 0x000fc80003f05270 */
[----:B------:R-:W-:Y:S01]  /*0660*/  P2R R0, PR, RZ, 0x1 ;  /* 0x00000001ff007803 */ /* 0x000fe20000000000 */
[----:B------:R-:W-:Y:S08]  /*0670*/  BRA.DIV UR4, `(.L_x_54) ;  /* 0x0000000a04347947 */ /* 0x000ff0000b800000 */
[----:B------:R0:W1:Y:S04]  /*0680*/  SHFL.DOWN PT, R3, R17, 0x4, 0x1f ;  /* 0x08801f0011037f89 */ /* 0x00006800000e0000 */
[----:B------:R0:W2:Y:S02]  /*0690*/  SHFL.DOWN PT, R14, R16, 0x4, 0x1f ;  /* 0x08801f00100e7f89 */ /* 0x0000a400000e0000 */
.L_x_76:
        /* <DEDUP_REMOVED lines=16> */
.L_x_55:
        /* <DEDUP_REMOVED lines=12> */
.L_x_57:
[----:B------:R-:W-:Y:S05]  /*0860*/  BSYNC.RECONVERGENT B6 ;  /* 0x0000000000067941 */ /* 0x000fea0003800200 */
.L_x_56:
[----:B------:R-:W-:Y:S01]  /*0870*/  UMOV UR4, 0xffffffff ;  /* 0xffffffff00047882 */ /* 0x000fe20000000000 */
[----:B------:R-:W-:-:S04]  /*0880*/  ISETP.NE.AND P0, PT, R19, RZ, PT ;  /* 0x000000ff1300720c */ /* 0x000fc80003f05270 */
[----:B------:R-:W-:Y:S01]  /*0890*/  P2R R0, PR, RZ, 0x1 ;  /* 0x00000001ff007803 */ /* 0x000fe20000000000 */
[----:B------:R-:W-:Y:S08]  /*08a0*/  BRA.DIV UR4, `(.L_x_58) ;  /* 0x0000000604f07947 */ /* 0x000ff0000b800000 */
[----:B------:R0:W1:Y:S04]  /*08b0*/  SHFL.DOWN PT, R3, R17, 0x2, 0x1f ;  /* 0x08401f0011037f89 */ /* 0x00006800000e0000 */
[----:B------:R0:W2:Y:S02]  /*08c0*/  SHFL.DOWN PT, R14, R16, 0x2, 0x1f ;  /* 0x08401f00100e7f89 */ /* 0x0000a400000e0000 */
.L_x_80:
        /* <DEDUP_REMOVED lines=16> */
.L_x_59:
        /* <DEDUP_REMOVED lines=12> */
.L_x_61:
[----:B------:R-:W-:Y:S05]  /*0a90*/  BSYNC.RECONVERGENT B6 ;  /* 0x0000000000067941 */ /* 0x000fea0003800200 */
.L_x_60:
[----:B------:R-:W-:Y:S01]  /*0aa0*/  UMOV UR4, 0xffffffff ;  /* 0xffffffff00047882 */ /* 0x000fe20000000000 */
[----:B------:R-:W-:-:S04]  /*0ab0*/  ISETP.NE.AND P0, PT, R19, RZ, PT ;  /* 0x000000ff1300720c */ /* 0x000fc80003f05270 */
[----:B------:R-:W-:Y:S01]  /*0ac0*/  P2R R0, PR, RZ, 0x1 ;  /* 0x00000001ff007803 */ /* 0x000fe20000000000 */
[----:B------:R-:W-:Y:S08]  /*0ad0*/  BRA.DIV UR4, `(.L_x_62) ;  /* 0x0000000604ac7947 */ /* 0x000ff0000b800000 */
[----:B------:R0:W1:Y:S04]  /*0ae0*/  SHFL.DOWN PT, R3, R17, 0x1, 0x1f ;  /* 0x08201f0011037f89 */ /* 0x00006800000e0000 */
[----:B------:R0:W2:Y:S02]  /*0af0*/  SHFL.DOWN PT, R14, R16, 0x1, 0x1f ;  /* 0x08201f00100e7f89 */ /* 0x0000a400000e0000 */
.L_x_84:
[----:B-1----:R-:W-:Y:S01]  /*0b00*/  IMAD.MOV.U32 R15, RZ, RZ, R3 ;  /* 0x000000ffff0f7224 */ /* 0x002fe200078e0003 */
[----:B------:R-:W-:Y:S01]  /*0b10*/  MOV R9, R19 ;  /* 0x0000001300097202 */ /* 0x000fe20000000f00 */
[----:B------:R-:W-:Y:S01]  /*0b20*/  IMAD.MOV.U32 R8, RZ, RZ, 0x1 ;  /* 0x00000001ff087424 */ /* 0x000fe200078e00ff */
[----:B------:R-:W-:Y:S01]  /*0b30*/  MOV R18, 0x0 ;  /* 0x0000000000127802 */ /* 0x000fe20000000f00 */
[----:B------:R-:W-:Y:S01]  /*0b40*/  VIADD R0, R19, 0x1 ;  /* 0x0000000113007836 */ /* 0x000fe20000000000 */
[----:B------:R-:W1:Y:S01]  /*0b50*/  LDCU.64 UR4, c[0x4][0x18] ;  /* 0x01000300ff0477ac */ /* 0x000e620008000a00 */
[----:B0-2---:R-:W-:Y:S01]  /*0b60*/  DADD R16, R16, R14 ;  /* 0x0000000010107229 */ /* 0x005fe2000000000e */
[----:B------:R0:W-:Y:S01]  /*0b70*/  STL.64 [R1], R8 ;  /* 0x0000000801007387 */ /* 0x0001e20000100a00 */
[----:B------:R0:W2:Y:S01]  /*0b80*/  LDC.64 R10, c[0x4][R18] ;  /* 0x01000000120a7b82 */ /* 0x0000a20000000a00 */
[----:B------:R-:W-:Y:S01]  /*0b90*/  IMAD.MOV.U32 R6, RZ, RZ, R22 ;  /* 0x000000ffff067224 */ /* 0x000fe200078e0016 */
[----:B------:R-:W-:Y:S01]  /*0ba0*/  MOV R7, R2 ;  /* 0x0000000200077202 */ /* 0x000fe20000000f00 */
[----:B------:R0:W-:Y:S04]  /*0bb0*/  STL [R1+0x8], R0 ;  /* 0x0000080001007387 */ /* 0x0001e80000100800 */
[----:B------:R0:W-:Y:S01]  /*0bc0*/  STL.64 [R1+0x10], R16 ;  /* 0x0000101001007387 */ /* 0x0001e20000100a00 */
[----:B-1----:R-:W-:Y:S01]  /*0bd0*/  MOV R4, UR4 ;  /* 0x0000000400047c02 */ /* 0x002fe20008000f00 */
[----:B------:R-:W-:-:S07]  /*0be0*/  IMAD.U32 R5, RZ, RZ, UR5 ;  /* 0x00000005ff057e24 */ /* 0x000fce000f8e00ff */
[----:B------:R-:W-:-:S07]  /*0bf0*/  LEPC R20, `(.L_x_63) ;  /* 0x000000001014794e */ /* 0x000fce0000000000 */
[----:B0-2---:R-:W-:Y:S05]  /*0c00*/  CALL.ABS.NOINC R10 ;  /* 0x000000000a007343 */ /* 0x005fea0003c00000 */
.L_x_63:
[----:B------:R-:W-:-:S13]  /*0c10*/  ISETP.NE.AND P6, PT, R19, RZ, PT ;  /* 0x000000ff1300720c */ /* 0x000fda0003fc5270 */
[----:B------:R-:W-:Y:S05]  /*0c20*/  @P6 EXIT ;  /* 0x000000000000694d */ /* 0x000fea0003800000 */
        /* <DEDUP_REMOVED lines=9> */
.L_x_64:
[----:B------:R0:W-:Y:S01]  /*0cc0*/  STL.64 [R1], R16 ;  /* 0x0000001001007387 */ /* 0x0001e20000100a00 */
[----:B------:R-:W1:Y:S01]  /*0cd0*/  LDC.64 R18, c[0x4][R18] ;  /* 0x0100000012127b82 */ /* 0x000e620000000a00 */
[----:B------:R-:W2:Y:S01]  /*0ce0*/  LDCU.64 UR4, c[0x4][0x28] ;  /* 0x01000500ff0477ac */ /* 0x000ea20008000a00 */
[----:B------:R-:W-:Y:S02]  /*0cf0*/  IMAD.MOV.U32 R6, RZ, RZ, R22 ;  /* 0x000000ffff067224 */ /* 0x000fe400078e0016 */
[----:B------:R-:W-:Y:S02]  /*0d00*/  IMAD.MOV.U32 R7, RZ, RZ, R2 ;  /* 0x000000ffff077224 */ /* 0x000fe400078e0002 */
[----:B--2---:R-:W-:Y:S01]  /*0d10*/  IMAD.U32 R4, RZ, RZ, UR4 ;  /* 0x00000004ff047e24 */ /* 0x004fe2000f8e00ff */
[----:B0-----:R-:W-:-:S07]  /*0d20*/  MOV R5, UR5 ;  /* 0x0000000500057c02 */ /* 0x001fce0008000f00 */
[----:B------:R-:W-:-:S07]  /*0d30*/  LEPC R20, `(.L_x_65) ;  /* 0x000000001014794e */ /* 0x000fce0000000000 */
[----:B-1----:R-:W-:Y:S05]  /*0d40*/  CALL.ABS.NOINC R18 ;  /* 0x0000000012007343 */ /* 0x002fea0003c00000 */
.L_x_65:
[----:B------:R-:W-:Y:S05]  /*0d50*/  EXIT ;  /* 0x000000000000794d */ /* 0x000fea0003800000 */
.L_x_46:
[----:B------:R-:W-:Y:S01]  /*0d60*/  MOV R13, R17 ;  /* 0x00000011000d7202 */ /* 0x000fe20000000f00 */
[----:B------:R-:W-:Y:S01]  /*0d70*/  IMAD.MOV.U32 R12, RZ, RZ, 0x10 ;  /* 0x00000010ff0c7424 */ /* 0x000fe200078e00ff */
[----:B------:R-:W-:Y:S01]  /*0d80*/  MOV R15, 0xffffffff ;  /* 0xffffffff000f7802 */ /* 0x000fe20000000f00 */
[----:B------:R-:W-:-:S07]  /*0d90*/  IMAD.MOV.U32 R11, RZ, RZ, 0x1f ;  /* 0x0000001fff0b7424 */ /* 0x000fce00078e00ff */
[----:B------:R-:W-:Y:S05]  /*0da0*/  WARPSYNC.COLLECTIVE R15, `(.L_x_66) ;  /* 0x000000000f087348 */ /* 0x000fea0003c00000 */
[----:B------:R0:W1:Y:S02]  /*0db0*/  SHFL.DOWN P6, R14, R13, R12, R11 ;  /* 0x0800000c0d0e7389 */ /* 0x00006400000c000b */
[----:B01----:R-:W-:Y:S05]  /*0dc0*/  ENDCOLLECTIVE ;  /* 0x000000000000791b */ /* 0x003fea0003800000 */
.L_x_66:
[----:B------:R-:W-:Y:S02]  /*0dd0*/  IMAD.MOV.U32 R13, RZ, RZ, R16 ;  /* 0x000000ffff0d7224 */ /* 0x000fe400078e0010 */
[----:B------:R-:W-:-:S07]  /*0de0*/  IMAD.MOV.U32 R3, RZ, RZ, R14 ;  /* 0x000000ffff037224 */ /* 0x000fce00078e000e */
[----:B------:R-:W-:Y:S05]  /*0df0*/  WARPSYNC.COLLECTIVE R15, `(.L_x_67) ;  /* 0x000000000f087348 */ /* 0x000fea0003c00000 */
[----:B------:R0:W1:Y:S02]  /*0e00*/  SHFL.DOWN P6, R14, R13, R12, R11 ;  /* 0x0800000c0d0e7389 */ /* 0x00006400000c000b */
[----:B01----:R-:W-:Y:S05]  /*0e10*/  ENDCOLLECTIVE ;  /* 0x000000000000791b */ /* 0x003fea0003800000 */
.L_x_67:
[----:B------:R-:W-:Y:S05]  /*0e20*/  BRA `(.L_x_68) ;  /* 0xfffffff400047947 */ /* 0x000fea000383ffff */
.L_x_50:
        /* <DEDUP_REMOVED lines=8> */
.L_x_70:
[----:B------:R-:W-:Y:S05]  /*0eb0*/  BSYNC B0 ;  /* 0x0000000000007941 */ /* 0x000fea0003800000 */
.L_x_69:
        /* <DEDUP_REMOVED lines=8> */
.L_x_71:
[----:B------:R-:W-:Y:S05]  /*0f40*/  BRA `(.L_x_72) ;  /* 0xfffffff400487947 */ /* 0x000fea000383ffff */
.L_x_54:
        /* <DEDUP_REMOVED lines=8> */
.L_x_74:
[----:B------:R-:W-:Y:S05]  /*0fd0*/  BSYNC B0 ;  /* 0x0000000000007941 */ /* 0x000fea0003800000 */
.L_x_73:
        /* <DEDUP_REMOVED lines=8> */
.L_x_75:
[----:B------:R-:W-:Y:S05]  /*1060*/  BRA `(.L_x_76) ;  /* 0xfffffff4008c7947 */ /* 0x000fea000383ffff */
.L_x_58:
        /* <DEDUP_REMOVED lines=8> */
.L_x_78:
[----:B------:R-:W-:Y:S05]  /*10f0*/  BSYNC B0 ;  /* 0x0000000000007941 */ /* 0x000fea0003800000 */
.L_x_77:
        /* <DEDUP_REMOVED lines=8> */
.L_x_79:
[----:B------:R-:W-:Y:S05]  /*1180*/  BRA `(.L_x_80) ;  /* 0xfffffff400d07947 */ /* 0x000fea000383ffff */
.L_x_62:
        /* <DEDUP_REMOVED lines=8> */
.L_x_82:
[----:B------:R-:W-:Y:S05]  /*1210*/  BSYNC B0 ;  /* 0x0000000000007941 */ /* 0x000fea0003800000 */
.L_x_81:
        /* <DEDUP_REMOVED lines=8> */
.L_x_83:
[----:B------:R-:W-:Y:S05]  /*12a0*/  BRA `(.L_x_84) ;  /* 0xfffffff800147947 */ /* 0x000fea000383ffff */
.L_x_85:
        /* <DEDUP_REMOVED lines=13> */
.L_x_87:


//--------------------- .nv.global.init           --------------------------
	.section	.nv.global.init,"aw",@progbits
.nv.global.init:
	.type		$str$3,@object
	.size		$str$3,($str - $str$3)
$str$3:
        /*0000*/ 	.byte	0x50, 0x61, 0x72, 0x74, 0x69, 0x61, 0x6c, 0x20, 0x73, 0x75, 0x6d, 0x20, 0x3d, 0x20, 0x25, 0x2e
        /*0010*/ 	.byte	0x30, 0x66, 0x20, 0x0a, 0x0a, 0x00
	.type		$str,@object
	.size		$str,($str$4 - $str)
$str:
        /*0016*/ 	.byte	0x54, 0x68, 0x72, 0x65, 0x61, 0x64, 0x20, 0x25, 0x32, 0x64, 0x3a, 0x20, 0x69, 0x6e, 0x69, 0x74
        /*0026*/ 	.byte	0x69, 0x61, 0x6c, 0x20, 0x76, 0x61, 0x6c, 0x20, 0x3d, 0x20, 0x25, 0x2e, 0x30, 0x66, 0x0a, 0x00
	.type		$str$4,@object
	.size		$str$4,($str$5 - $str$4)
$str$4:
        /*0036*/ 	.byte	0x0a, 0x46, 0x49, 0x4e, 0x41, 0x4c, 0x3a, 0x20, 0x57, 0x61, 0x72, 0x70, 0x20, 0x73, 0x75, 0x6d
        /*0046*/ 	.byte	0x20, 0x3d, 0x20, 0x25, 0x2e, 0x30, 0x66, 0x20, 0x28, 0x65, 0x78, 0x70, 0x65, 0x63, 0x74, 0x65
        /*0056*/ 	.byte	0x64, 0x3a, 0x20, 0x36, 0x34, 0x29, 0x0a, 0x00
	.type		$str$5,@object
	.size		$str$5,($str$2 - $str$5)
$str$5:
        /*005e*/ 	.byte	0x0a, 0x46, 0x49, 0x4e, 0x41, 0x4c, 0x3a, 0x20, 0x57, 0x61, 0x72, 0x70, 0x20, 0x73, 0x75, 0x6d
        /*006e*/ 	.byte	0x20, 0x3d, 0x20, 0x25, 0x2e, 0x30, 0x66, 0x20, 0x28, 0x65, 0x78, 0x70, 0x65, 0x63, 0x74, 0x65
        /*007e*/ 	.byte	0x64, 0x3a, 0x20, 0x34, 0x39, 0x36, 0x29, 0x0a, 0x00
	.type		$str$2,@object
	.size		$str$2,($str$1 - $str$2)
$str$2:
        /*0087*/ 	.byte	0x20, 0x20, 0x6f, 0x66, 0x66, 0x73, 0x65, 0x74, 0x3d, 0x25, 0x32, 0x64, 0x2c, 0x20, 0x74, 0x68
        /*0097*/ 	.byte	0x72, 0x65, 0x61, 0x64, 0x20, 0x25, 0x32, 0x64, 0x20, 0x2b, 0x3d, 0x20, 0x66, 0x72, 0x6f, 0x6d
        /*00a7*/ 	.byte	0x20, 0x25, 0x32, 0x64, 0x20, 0xe2, 0x86, 0x92, 0x20, 0x76, 0x61, 0x6c, 0x20, 0x3d, 0x20, 0x25
        /*00b7*/ 	.byte	0x2e, 0x30, 0x66, 0x0a, 0x00
	.type		$str$1,@object
	.size		$str$1,(.L_1 - $str$1)
$str$1:
        /*00bc*/ 	.byte	0x23, 0x23, 0x23, 0x23, 0x23, 0x23, 0x23, 0x23, 0x23, 0x23, 0x23, 0x23, 0x23, 0x23, 0x23, 0x23
        /*00cc*/ 	.byte	0x23, 0x23, 0x23, 0x23, 0x23, 0x23, 0x23, 0x23, 0x23, 0x23, 0x23, 0x23, 0x23, 0x23, 0x23, 0x23
        /*00dc*/ 	.byte	0x23, 0x23, 0x23, 0x23, 0x23, 0x23, 0x23, 0x23, 0x23, 0x23, 0x23, 0x23, 0x23, 0x23, 0x23, 0x23
        /*00ec*/ 	.byte	0x23, 0x23, 0x23, 0x23, 0x23, 0x23, 0x23, 0x23, 0x23, 0x23, 0x23, 0x23, 0x0a, 0x00
.L_1:


//--------------------- .nv.shared.reserved.0     --------------------------
	.section	.nv.shared.reserved.0,"aw",@nobits
	.weak		__nv_reservedSMEM_offset_0_alias
	.size		__nv_reservedSMEM_offset_0_alias, 0, 64
	.other		__nv_reservedSMEM_offset_0_alias,@"STO_CUDA_RESERVED_SHARED STV_DEFAULT"
__nv_reservedSMEM_offset_0_alias:
	.zero		0
	.zero		64


//--------------------- .nv.constant0._Z13shflTutorial2v --------------------------
	.section	.nv.constant0._Z13shflTutorial2v,"a",@progbits
	.sectionflags	@""
	.align	4
.nv.constant0._Z13shflTutorial2v:
	.zero		896


//--------------------- .nv.constant0._Z13shflTutorial1v --------------------------
	.section	.nv.constant0._Z13shflTutorial1v,"a",@progbits
	.sectionflags	@""
	.align	4
.nv.constant0._Z13shflTutorial1v:
	.zero		896


//--------------------- SYMBOLS --------------------------

	.type		.nv.reservedSmem.offset0,@object
	.size		.nv.reservedSmem.offset0,0x4
	.type		vprintf,@function
